//
// Generated by NVIDIA NVVM Compiler
//
// Compiler Build ID: CL-36424714
// Cuda compilation tools, release 13.0, V13.0.88
// Based on NVVM 20.0.0
//

.version 9.0
.target sm_100
.address_size 64

	// .globl	_Z16update_hg_kernelPdP7double2S1_PiS2_iiiiiiiii
.const .align 4 .b8 d_shape[16];
// _ZZ16update_hg_kernelPdP7double2S1_PiS2_iiiiiiiiiE10sdata_real has been demoted
// _ZZ16update_hg_kernelPdP7double2S1_PiS2_iiiiiiiiiE10sdata_imag has been demoted
.global .align 1 .b8 _ZN34_INTERNAL_614a4a34_4_k_cu_9a6d80df4cuda3std3__45__cpo5beginE[1];
.global .align 1 .b8 _ZN34_INTERNAL_614a4a34_4_k_cu_9a6d80df4cuda3std3__45__cpo3endE[1];
.global .align 1 .b8 _ZN34_INTERNAL_614a4a34_4_k_cu_9a6d80df4cuda3std3__45__cpo6cbeginE[1];
.global .align 1 .b8 _ZN34_INTERNAL_614a4a34_4_k_cu_9a6d80df4cuda3std3__45__cpo4cendE[1];
.global .align 1 .b8 _ZN34_INTERNAL_614a4a34_4_k_cu_9a6d80df4cuda3std3__45__cpo6rbeginE[1];
.global .align 1 .b8 _ZN34_INTERNAL_614a4a34_4_k_cu_9a6d80df4cuda3std3__45__cpo4rendE[1];
.global .align 1 .b8 _ZN34_INTERNAL_614a4a34_4_k_cu_9a6d80df4cuda3std3__45__cpo7crbeginE[1];
.global .align 1 .b8 _ZN34_INTERNAL_614a4a34_4_k_cu_9a6d80df4cuda3std3__45__cpo5crendE[1];
.global .align 1 .b8 _ZN34_INTERNAL_614a4a34_4_k_cu_9a6d80df4cuda3std3__436_GLOBAL__N__614a4a34_4_k_cu_9a6d80df6ignoreE[1];
.global .align 1 .b8 _ZN34_INTERNAL_614a4a34_4_k_cu_9a6d80df4cuda3std3__419piecewise_constructE[1];
.global .align 1 .b8 _ZN34_INTERNAL_614a4a34_4_k_cu_9a6d80df4cuda3std3__48in_placeE[1];
.global .align 1 .b8 _ZN34_INTERNAL_614a4a34_4_k_cu_9a6d80df4cuda3std3__420unreachable_sentinelE[1];
.global .align 1 .b8 _ZN34_INTERNAL_614a4a34_4_k_cu_9a6d80df4cuda3std3__47nulloptE[1];
.global .align 1 .b8 _ZN34_INTERNAL_614a4a34_4_k_cu_9a6d80df4cuda3std3__48unexpectE[1];
.global .align 1 .b8 _ZN34_INTERNAL_614a4a34_4_k_cu_9a6d80df4cuda3std6ranges3__45__cpo4swapE[1];
.global .align 1 .b8 _ZN34_INTERNAL_614a4a34_4_k_cu_9a6d80df4cuda3std6ranges3__45__cpo9iter_moveE[1];
.global .align 1 .b8 _ZN34_INTERNAL_614a4a34_4_k_cu_9a6d80df4cuda3std6ranges3__45__cpo5beginE[1];
.global .align 1 .b8 _ZN34_INTERNAL_614a4a34_4_k_cu_9a6d80df4cuda3std6ranges3__45__cpo3endE[1];
.global .align 1 .b8 _ZN34_INTERNAL_614a4a34_4_k_cu_9a6d80df4cuda3std6ranges3__45__cpo6cbeginE[1];
.global .align 1 .b8 _ZN34_INTERNAL_614a4a34_4_k_cu_9a6d80df4cuda3std6ranges3__45__cpo4cendE[1];
.global .align 1 .b8 _ZN34_INTERNAL_614a4a34_4_k_cu_9a6d80df4cuda3std6ranges3__45__cpo7advanceE[1];
.global .align 1 .b8 _ZN34_INTERNAL_614a4a34_4_k_cu_9a6d80df4cuda3std6ranges3__45__cpo9iter_swapE[1];
.global .align 1 .b8 _ZN34_INTERNAL_614a4a34_4_k_cu_9a6d80df4cuda3std6ranges3__45__cpo4nextE[1];
.global .align 1 .b8 _ZN34_INTERNAL_614a4a34_4_k_cu_9a6d80df4cuda3std6ranges3__45__cpo4prevE[1];
.global .align 1 .b8 _ZN34_INTERNAL_614a4a34_4_k_cu_9a6d80df4cuda3std6ranges3__45__cpo4dataE[1];
.global .align 1 .b8 _ZN34_INTERNAL_614a4a34_4_k_cu_9a6d80df4cuda3std6ranges3__45__cpo5cdataE[1];
.global .align 1 .b8 _ZN34_INTERNAL_614a4a34_4_k_cu_9a6d80df4cuda3std6ranges3__45__cpo4sizeE[1];
.global .align 1 .b8 _ZN34_INTERNAL_614a4a34_4_k_cu_9a6d80df4cuda3std6ranges3__45__cpo5ssizeE[1];
.global .align 1 .b8 _ZN34_INTERNAL_614a4a34_4_k_cu_9a6d80df4cuda3std6ranges3__45__cpo8distanceE[1];
.global .align 1 .b8 _ZN34_INTERNAL_614a4a34_4_k_cu_9a6d80df6thrust24THRUST_300001_SM_1000_NS8cuda_cub3parE[1];
.global .align 1 .b8 _ZN34_INTERNAL_614a4a34_4_k_cu_9a6d80df6thrust24THRUST_300001_SM_1000_NS8cuda_cub10par_nosyncE[1];
.global .align 1 .b8 _ZN34_INTERNAL_614a4a34_4_k_cu_9a6d80df6thrust24THRUST_300001_SM_1000_NS6system6detail10sequential3seqE[1];
.global .align 1 .b8 _ZN34_INTERNAL_614a4a34_4_k_cu_9a6d80df6thrust24THRUST_300001_SM_1000_NS6system3cpp3parE[1];
.global .align 1 .b8 _ZN34_INTERNAL_614a4a34_4_k_cu_9a6d80df6thrust24THRUST_300001_SM_1000_NS12placeholders2_1E[1];
.global .align 1 .b8 _ZN34_INTERNAL_614a4a34_4_k_cu_9a6d80df6thrust24THRUST_300001_SM_1000_NS12placeholders2_2E[1];
.global .align 1 .b8 _ZN34_INTERNAL_614a4a34_4_k_cu_9a6d80df6thrust24THRUST_300001_SM_1000_NS12placeholders2_3E[1];
.global .align 1 .b8 _ZN34_INTERNAL_614a4a34_4_k_cu_9a6d80df6thrust24THRUST_300001_SM_1000_NS12placeholders2_4E[1];
.global .align 1 .b8 _ZN34_INTERNAL_614a4a34_4_k_cu_9a6d80df6thrust24THRUST_300001_SM_1000_NS12placeholders2_5E[1];
.global .align 1 .b8 _ZN34_INTERNAL_614a4a34_4_k_cu_9a6d80df6thrust24THRUST_300001_SM_1000_NS12placeholders2_6E[1];
.global .align 1 .b8 _ZN34_INTERNAL_614a4a34_4_k_cu_9a6d80df6thrust24THRUST_300001_SM_1000_NS12placeholders2_7E[1];
.global .align 1 .b8 _ZN34_INTERNAL_614a4a34_4_k_cu_9a6d80df6thrust24THRUST_300001_SM_1000_NS12placeholders2_8E[1];
.global .align 1 .b8 _ZN34_INTERNAL_614a4a34_4_k_cu_9a6d80df6thrust24THRUST_300001_SM_1000_NS12placeholders2_9E[1];
.global .align 1 .b8 _ZN34_INTERNAL_614a4a34_4_k_cu_9a6d80df6thrust24THRUST_300001_SM_1000_NS12placeholders3_10E[1];
.global .align 1 .b8 _ZN34_INTERNAL_614a4a34_4_k_cu_9a6d80df6thrust24THRUST_300001_SM_1000_NS3seqE[1];
.global .align 1 .b8 _ZN34_INTERNAL_614a4a34_4_k_cu_9a6d80df6thrust24THRUST_300001_SM_1000_NS6deviceE[1];

.visible .entry _Z16update_hg_kernelPdP7double2S1_PiS2_iiiiiiiii(
	.param .u64 .ptr .align 1 _Z16update_hg_kernelPdP7double2S1_PiS2_iiiiiiiii_param_0,
	.param .u64 .ptr .align 1 _Z16update_hg_kernelPdP7double2S1_PiS2_iiiiiiiii_param_1,
	.param .u64 .ptr .align 1 _Z16update_hg_kernelPdP7double2S1_PiS2_iiiiiiiii_param_2,
	.param .u64 .ptr .align 1 _Z16update_hg_kernelPdP7double2S1_PiS2_iiiiiiiii_param_3,
	.param .u64 .ptr .align 1 _Z16update_hg_kernelPdP7double2S1_PiS2_iiiiiiiii_param_4,
	.param .u32 _Z16update_hg_kernelPdP7double2S1_PiS2_iiiiiiiii_param_5,
	.param .u32 _Z16update_hg_kernelPdP7double2S1_PiS2_iiiiiiiii_param_6,
	.param .u32 _Z16update_hg_kernelPdP7double2S1_PiS2_iiiiiiiii_param_7,
	.param .u32 _Z16update_hg_kernelPdP7double2S1_PiS2_iiiiiiiii_param_8,
	.param .u32 _Z16update_hg_kernelPdP7double2S1_PiS2_iiiiiiiii_param_9,
	.param .u32 _Z16update_hg_kernelPdP7double2S1_PiS2_iiiiiiiii_param_10,
	.param .u32 _Z16update_hg_kernelPdP7double2S1_PiS2_iiiiiiiii_param_11,
	.param .u32 _Z16update_hg_kernelPdP7double2S1_PiS2_iiiiiiiii_param_12,
	.param .u32 _Z16update_hg_kernelPdP7double2S1_PiS2_iiiiiiiii_param_13
)
{
	.reg .pred 	%p<42>;
	.reg .b32 	%r<124>;
	.reg .b64 	%rd<21>;
	.reg .b64 	%fd<56>;
	// demoted variable
	.shared .align 8 .b8 _ZZ16update_hg_kernelPdP7double2S1_PiS2_iiiiiiiiiE10sdata_real[256];
	// demoted variable
	.shared .align 8 .b8 _ZZ16update_hg_kernelPdP7double2S1_PiS2_iiiiiiiiiE10sdata_imag[256];
	ld.param.u64 	%rd6, [_Z16update_hg_kernelPdP7double2S1_PiS2_iiiiiiiii_param_0];
	ld.param.u64 	%rd7, [_Z16update_hg_kernelPdP7double2S1_PiS2_iiiiiiiii_param_1];
	ld.param.u64 	%rd8, [_Z16update_hg_kernelPdP7double2S1_PiS2_iiiiiiiii_param_3];
	ld.param.u64 	%rd9, [_Z16update_hg_kernelPdP7double2S1_PiS2_iiiiiiiii_param_4];
	ld.param.u32 	%r22, [_Z16update_hg_kernelPdP7double2S1_PiS2_iiiiiiiii_param_6];
	ld.param.u32 	%r23, [_Z16update_hg_kernelPdP7double2S1_PiS2_iiiiiiiii_param_7];
	ld.param.u32 	%r25, [_Z16update_hg_kernelPdP7double2S1_PiS2_iiiiiiiii_param_10];
	ld.param.u32 	%r26, [_Z16update_hg_kernelPdP7double2S1_PiS2_iiiiiiiii_param_11];
	ld.param.u32 	%r27, [_Z16update_hg_kernelPdP7double2S1_PiS2_iiiiiiiii_param_12];
	cvta.to.global.u64 	%rd1, %rd7;
	cvta.to.global.u64 	%rd2, %rd6;
	cvta.to.global.u64 	%rd3, %rd9;
	cvta.to.global.u64 	%rd4, %rd8;
	mov.u32 	%r1, %ntid.x;
	mov.u32 	%r29, %ctaid.x;
	mul.lo.s32 	%r2, %r29, %r1;
	mul.lo.s32 	%r3, %r26, %r25;
	mul.lo.s32 	%r4, %r3, %r27;
	mov.u32 	%r5, %tid.x;
	and.b32  	%r6, %r5, 31;
	ld.const.u32 	%r7, [d_shape];
	ld.const.u32 	%r8, [d_shape+4];
	mul.lo.s32 	%r30, %r7, %r8;
	ld.const.u32 	%r31, [d_shape+8];
	mul.lo.s32 	%r9, %r30, %r31;
	mov.b32 	%r122, 0;
	ld.const.u32 	%r10, [d_shape+12];
$L__BB0_1:
	ld.param.u32 	%r120, [_Z16update_hg_kernelPdP7double2S1_PiS2_iiiiiiiii_param_5];
	add.s32 	%r32, %r122, %r2;
	div.s32 	%r33, %r32, %r25;
	mul.lo.s32 	%r35, %r33, %r25;
	sub.s32 	%r12, %r32, %r35;
	rem.s32 	%r13, %r33, %r26;
	div.s32 	%r36, %r32, %r3;
	rem.s32 	%r14, %r36, %r27;
	div.s32 	%r37, %r32, %r4;
	add.s32 	%r15, %r37, %r120;
	mul.wide.s32 	%rd10, %r14, 4;
	add.s64 	%rd11, %rd4, %rd10;
	ld.global.nc.u32 	%r38, [%rd11];
	add.s64 	%rd12, %rd3, %rd10;
	ld.global.nc.u32 	%r39, [%rd12];
	setp.ge.s32 	%p1, %r13, %r38;
	setp.ge.s32 	%p2, %r12, %r39;
	or.pred  	%p3, %p1, %p2;
	@%p3 bra 	$L__BB0_10;
	setp.ge.s32 	%p4, %r5, %r22;
	mad.lo.s32 	%r41, %r8, %r14, %r13;
	mad.lo.s32 	%r16, %r41, %r7, %r12;
	mov.f64 	%fd54, 0d0000000000000000;
	mov.f64 	%fd55, %fd54;
	@%p4 bra 	$L__BB0_5;
	ld.param.u32 	%r121, [_Z16update_hg_kernelPdP7double2S1_PiS2_iiiiiiiii_param_8];
	mad.lo.s32 	%r17, %r10, %r15, %r121;
	mov.f64 	%fd55, 0d0000000000000000;
	mov.u32 	%r123, %r5;
	mov.f64 	%fd54, %fd55;
$L__BB0_4:
	mad.lo.s32 	%r42, %r123, %r23, %r17;
	mul.wide.s32 	%rd13, %r42, 8;
	add.s64 	%rd14, %rd2, %rd13;
	ld.global.nc.f64 	%fd13, [%rd14];
	mad.lo.s32 	%r43, %r123, %r9, %r16;
	mul.wide.s32 	%rd15, %r43, 16;
	add.s64 	%rd16, %rd1, %rd15;
	ld.global.nc.v2.f64 	{%fd14, %fd15}, [%rd16];
	fma.rn.f64 	%fd54, %fd13, %fd14, %fd54;
	fma.rn.f64 	%fd55, %fd13, %fd15, %fd55;
	add.s32 	%r123, %r123, %r1;
	setp.lt.s32 	%p5, %r123, %r22;
	@%p5 bra 	$L__BB0_4;
$L__BB0_5:
	setp.ne.s32 	%p6, %r6, 0;
	// begin inline asm
	mov.b64 {%r44,%r45}, %fd54;
	// end inline asm
	shfl.sync.down.b32	%r47|%p7, %r45, 16, 31, -1;
	shfl.sync.down.b32	%r46|%p8, %r44, 16, 31, -1;
	// begin inline asm
	mov.b64 %fd17, {%r46,%r47};
	// end inline asm
	add.f64 	%fd20, %fd54, %fd17;
	// begin inline asm
	mov.b64 {%r48,%r49}, %fd55;
	// end inline asm
	shfl.sync.down.b32	%r51|%p9, %r49, 16, 31, -1;
	shfl.sync.down.b32	%r50|%p10, %r48, 16, 31, -1;
	// begin inline asm
	mov.b64 %fd19, {%r50,%r51};
	// end inline asm
	add.f64 	%fd22, %fd55, %fd19;
	// begin inline asm
	mov.b64 {%r52,%r53}, %fd20;
	// end inline asm
	shfl.sync.down.b32	%r55|%p11, %r53, 8, 31, -1;
	shfl.sync.down.b32	%r54|%p12, %r52, 8, 31, -1;
	// begin inline asm
	mov.b64 %fd21, {%r54,%r55};
	// end inline asm
	add.f64 	%fd24, %fd20, %fd21;
	// begin inline asm
	mov.b64 {%r56,%r57}, %fd22;
	// end inline asm
	shfl.sync.down.b32	%r59|%p13, %r57, 8, 31, -1;
	shfl.sync.down.b32	%r58|%p14, %r56, 8, 31, -1;
	// begin inline asm
	mov.b64 %fd23, {%r58,%r59};
	// end inline asm
	add.f64 	%fd26, %fd22, %fd23;
	// begin inline asm
	mov.b64 {%r60,%r61}, %fd24;
	// end inline asm
	shfl.sync.down.b32	%r63|%p15, %r61, 4, 31, -1;
	shfl.sync.down.b32	%r62|%p16, %r60, 4, 31, -1;
	// begin inline asm
	mov.b64 %fd25, {%r62,%r63};
	// end inline asm
	add.f64 	%fd28, %fd24, %fd25;
	// begin inline asm
	mov.b64 {%r64,%r65}, %fd26;
	// end inline asm
	shfl.sync.down.b32	%r67|%p17, %r65, 4, 31, -1;
	shfl.sync.down.b32	%r66|%p18, %r64, 4, 31, -1;
	// begin inline asm
	mov.b64 %fd27, {%r66,%r67};
	// end inline asm
	add.f64 	%fd30, %fd26, %fd27;
	// begin inline asm
	mov.b64 {%r68,%r69}, %fd28;
	// end inline asm
	shfl.sync.down.b32	%r71|%p19, %r69, 2, 31, -1;
	shfl.sync.down.b32	%r70|%p20, %r68, 2, 31, -1;
	// begin inline asm
	mov.b64 %fd29, {%r70,%r71};
	// end inline asm
	add.f64 	%fd32, %fd28, %fd29;
	// begin inline asm
	mov.b64 {%r72,%r73}, %fd30;
	// end inline asm
	shfl.sync.down.b32	%r75|%p21, %r73, 2, 31, -1;
	shfl.sync.down.b32	%r74|%p22, %r72, 2, 31, -1;
	// begin inline asm
	mov.b64 %fd31, {%r74,%r75};
	// end inline asm
	add.f64 	%fd34, %fd30, %fd31;
	// begin inline asm
	mov.b64 {%r76,%r77}, %fd32;
	// end inline asm
	shfl.sync.down.b32	%r79|%p23, %r77, 1, 31, -1;
	shfl.sync.down.b32	%r78|%p24, %r76, 1, 31, -1;
	// begin inline asm
	mov.b64 %fd33, {%r78,%r79};
	// end inline asm
	add.f64 	%fd7, %fd32, %fd33;
	// begin inline asm
	mov.b64 {%r80,%r81}, %fd34;
	// end inline asm
	shfl.sync.down.b32	%r83|%p25, %r81, 1, 31, -1;
	shfl.sync.down.b32	%r82|%p26, %r80, 1, 31, -1;
	// begin inline asm
	mov.b64 %fd35, {%r82,%r83};
	// end inline asm
	add.f64 	%fd8, %fd34, %fd35;
	@%p6 bra 	$L__BB0_7;
	shr.u32 	%r84, %r5, 2;
	and.b32  	%r85, %r84, 248;
	mov.u32 	%r86, _ZZ16update_hg_kernelPdP7double2S1_PiS2_iiiiiiiiiE10sdata_real;
	add.s32 	%r87, %r86, %r85;
	st.shared.f64 	[%r87], %fd7;
	mov.u32 	%r88, _ZZ16update_hg_kernelPdP7double2S1_PiS2_iiiiiiiiiE10sdata_imag;
	add.s32 	%r89, %r88, %r85;
	st.shared.f64 	[%r89], %fd8;
$L__BB0_7:
	setp.gt.u32 	%p27, %r5, 31;
	bar.sync 	0;
	@%p27 bra 	$L__BB0_10;
	setp.ne.s32 	%p28, %r5, 0;
	shl.b32 	%r114, %r6, 3;
	mov.u32 	%r115, _ZZ16update_hg_kernelPdP7double2S1_PiS2_iiiiiiiiiE10sdata_imag;
	add.s32 	%r116, %r115, %r114;
	ld.shared.f64 	%fd38, [%r116];
	mov.u32 	%r117, _ZZ16update_hg_kernelPdP7double2S1_PiS2_iiiiiiiiiE10sdata_real;
	add.s32 	%r118, %r117, %r114;
	ld.shared.f64 	%fd36, [%r118];
	// begin inline asm
	mov.b64 {%r90,%r91}, %fd36;
	// end inline asm
	shfl.sync.down.b32	%r93|%p29, %r91, 4, 31, -1;
	shfl.sync.down.b32	%r92|%p30, %r90, 4, 31, -1;
	// begin inline asm
	mov.b64 %fd37, {%r92,%r93};
	// end inline asm
	add.f64 	%fd40, %fd36, %fd37;
	// begin inline asm
	mov.b64 {%r94,%r95}, %fd38;
	// end inline asm
	shfl.sync.down.b32	%r97|%p31, %r95, 4, 31, -1;
	shfl.sync.down.b32	%r96|%p32, %r94, 4, 31, -1;
	// begin inline asm
	mov.b64 %fd39, {%r96,%r97};
	// end inline asm
	add.f64 	%fd42, %fd38, %fd39;
	// begin inline asm
	mov.b64 {%r98,%r99}, %fd40;
	// end inline asm
	shfl.sync.down.b32	%r101|%p33, %r99, 2, 31, -1;
	shfl.sync.down.b32	%r100|%p34, %r98, 2, 31, -1;
	// begin inline asm
	mov.b64 %fd41, {%r100,%r101};
	// end inline asm
	add.f64 	%fd44, %fd40, %fd41;
	// begin inline asm
	mov.b64 {%r102,%r103}, %fd42;
	// end inline asm
	shfl.sync.down.b32	%r105|%p35, %r103, 2, 31, -1;
	shfl.sync.down.b32	%r104|%p36, %r102, 2, 31, -1;
	// begin inline asm
	mov.b64 %fd43, {%r104,%r105};
	// end inline asm
	add.f64 	%fd46, %fd42, %fd43;
	// begin inline asm
	mov.b64 {%r106,%r107}, %fd44;
	// end inline asm
	shfl.sync.down.b32	%r109|%p37, %r107, 1, 31, -1;
	shfl.sync.down.b32	%r108|%p38, %r106, 1, 31, -1;
	// begin inline asm
	mov.b64 %fd45, {%r108,%r109};
	// end inline asm
	add.f64 	%fd9, %fd44, %fd45;
	// begin inline asm
	mov.b64 {%r110,%r111}, %fd46;
	// end inline asm
	shfl.sync.down.b32	%r113|%p39, %r111, 1, 31, -1;
	shfl.sync.down.b32	%r112|%p40, %r110, 1, 31, -1;
	// begin inline asm
	mov.b64 %fd47, {%r112,%r113};
	// end inline asm
	add.f64 	%fd10, %fd46, %fd47;
	@%p28 bra 	$L__BB0_10;
	ld.param.u64 	%rd20, [_Z16update_hg_kernelPdP7double2S1_PiS2_iiiiiiiii_param_2];
	mad.lo.s32 	%r119, %r9, %r15, %r16;
	cvta.to.global.u64 	%rd17, %rd20;
	mul.wide.s32 	%rd18, %r119, 16;
	add.s64 	%rd19, %rd17, %rd18;
	ld.global.v2.f64 	{%fd48, %fd49}, [%rd19];
	add.f64 	%fd50, %fd9, %fd48;
	add.f64 	%fd51, %fd10, %fd49;
	st.global.v2.f64 	[%rd19], {%fd50, %fd51};
$L__BB0_10:
	add.s32 	%r122, %r122, 1;
	setp.ne.s32 	%p41, %r122, %r1;
	@%p41 bra 	$L__BB0_1;
	ret;

}
	// .globl	_ZN3cub18CUB_300001_SM_10006detail11EmptyKernelIvEEvv
.visible .entry _ZN3cub18CUB_300001_SM_10006detail11EmptyKernelIvEEvv()
{


	ret;

}


// ===== COMPILED SASS (sm_100) =====

	.target	sm_100

	.elftype	@"ET_EXEC"


//--------------------- .note.nv.tkinfo           --------------------------
	.section	.note.nv.tkinfo,"",@"SHT_NOTE"
	.sectionflags	@"SHF_NOTE_NV_TKINFO"
	.tkinfo
        /*0018*/ 	.word	0x00000002
        /*0030*/ 	.string	""
        /*0030*/ 	.string	"ptxas"
        /*0030*/ 	.string	"Cuda compilation tools, release 13.0, V13.0.88"
        /*0030*/ 	.string	"Build cuda_13.0.r13.0/compiler.36424714_0"
        /*0030*/ 	.string	"-arch sm_100 -m 64 "



//--------------------- .note.nv.cuinfo           --------------------------
	.section	.note.nv.cuinfo,"",@"SHT_NOTE"
	.sectionflags	@"SHF_NOTE_NV_CUINFO"
        /*0018*/ 	.short	0x0002
        /*001a*/ 	.short	0x0064
        /*001c*/ 	.short	0x0082
	.zero		2


//--------------------- .nv.info                  --------------------------
	.section	.nv.info,"",@"SHT_CUDA_INFO"
	.align	4


	//----- nvinfo : EIATTR_REGCOUNT
	.align		4
        /*0000*/ 	.byte	0x04, 0x2f
        /*0002*/ 	.short	(.L_47 - .L_46)
	.align		4
.L_46:
        /*0004*/ 	.word	index@(_Z16update_hg_kernelPdP7double2S1_PiS2_iiiiiiiii)
        /*0008*/ 	.word	0x0000001c


	//----- nvinfo : EIATTR_FRAME_SIZE
	.align		4
.L_47:
        /*000c*/ 	.byte	0x04, 0x11
        /*000e*/ 	.short	(.L_49 - .L_48)
	.align		4
.L_48:
        /*0010*/ 	.word	index@(_Z16update_hg_kernelPdP7double2S1_PiS2_iiiiiiiii)
        /*0014*/ 	.word	0x00000000


	//----- nvinfo : EIATTR_REGCOUNT
	.align		4
.L_49:
        /*0018*/ 	.byte	0x04, 0x2f
        /*001a*/ 	.short	(.L_51 - .L_50)
	.align		4
.L_50:
        /*001c*/ 	.word	index@(_ZN3cub18CUB_300001_SM_10006detail11EmptyKernelIvEEvv)
        /*0020*/ 	.word	0x00000004


	//----- nvinfo : EIATTR_FRAME_SIZE
	.align		4
.L_51:
        /*0024*/ 	.byte	0x04, 0x11
        /*0026*/ 	.short	(.L_53 - .L_52)
	.align		4
.L_52:
        /*0028*/ 	.word	index@(_ZN3cub18CUB_300001_SM_10006detail11EmptyKernelIvEEvv)
        /*002c*/ 	.word	0x00000000


	//----- nvinfo : EIATTR_MIN_STACK_SIZE
	.align		4
.L_53:
        /*0030*/ 	.byte	0x04, 0x12
        /*0032*/ 	.short	(.L_55 - .L_54)
	.align		4
.L_54:
        /*0034*/ 	.word	index@(_ZN3cub18CUB_300001_SM_10006detail11EmptyKernelIvEEvv)
        /*0038*/ 	.word	0x00000000


	//----- nvinfo : EIATTR_MIN_STACK_SIZE
	.align		4
.L_55:
        /*003c*/ 	.byte	0x04, 0x12
        /*003e*/ 	.short	(.L_57 - .L_56)
	.align		4
.L_56:
        /*0040*/ 	.word	index@(_Z16update_hg_kernelPdP7double2S1_PiS2_iiiiiiiii)
        /*0044*/ 	.word	0x00000000
.L_57:


//--------------------- .nv.compat                --------------------------
	.section	.nv.compat,"",@"SHT_CUDA_COMPAT_INFO"
	.align	4
        /*0000*/ 	.byte	0x02, 0x09, 0x00, 0x00, 0x02, 0x02, 0x01, 0x00, 0x02, 0x05, 0x05, 0x00, 0x03, 0x07, 0x01, 0x01
        /*0010*/ 	.byte	0x02, 0x03, 0x00, 0x00, 0x02, 0x06, 0x01, 0x00, 0x04, 0x0b, 0x08, 0x00, 0x01, 0x00, 0x00, 0x00
        /*0020*/ 	.byte	0x00, 0x00, 0x00, 0x00


//--------------------- .nv.info._ZN3cub18CUB_300001_SM_10006detail11EmptyKernelIvEEvv --------------------------
	.section	.nv.info._ZN3cub18CUB_300001_SM_10006detail11EmptyKernelIvEEvv,"",@"SHT_CUDA_INFO"
	.sectionflags	@""
	.align	4


	//----- nvinfo : EIATTR_CUDA_API_VERSION
	.align		4
        /*0000*/ 	.byte	0x04, 0x37
        /*0002*/ 	.short	(.L_59 - .L_58)
.L_58:
        /*0004*/ 	.word	0x00000082


	//----- nvinfo : EIATTR_SPARSE_MMA_MASK
	.align		4
.L_59:
        /*0008*/ 	.byte	0x03, 0x50
        /*000a*/ 	.short	0x0000


	//----- nvinfo : EIATTR_MAXREG_COUNT
	.align		4
        /*000c*/ 	.byte	0x03, 0x1b
        /*000e*/ 	.short	0x00ff


	//----- nvinfo : EIATTR_MERCURY_ISA_VERSION
	.align		4
        /*0010*/ 	.byte	0x03, 0x5f
        /*0012*/ 	.short	0x0101


	//----- nvinfo : EIATTR_VRC_CTA_INIT_COUNT
	.align		4
        /*0014*/ 	.byte	0x02, 0x4a
	.zero		1
	.zero		1


	//----- nvinfo : EIATTR_EXIT_INSTR_OFFSETS
	.align		4
        /*0018*/ 	.byte	0x04, 0x1c
        /*001a*/ 	.short	(.L_61 - .L_60)


	//   ....[0]....
.L_60:
        /*001c*/ 	.word	0x00000010


	//----- nvinfo : EIATTR_SW_WAR
	.align		4
.L_61:
        /*0020*/ 	.byte	0x04, 0x36
        /*0022*/ 	.short	(.L_63 - .L_62)
.L_62:
        /*0024*/ 	.word	0x00000008
.L_63:


//--------------------- .nv.info._Z16update_hg_kernelPdP7double2S1_PiS2_iiiiiiiii --------------------------
	.section	.nv.info._Z16update_hg_kernelPdP7double2S1_PiS2_iiiiiiiii,"",@"SHT_CUDA_INFO"
	.sectionflags	@""
	.align	4


	//----- nvinfo : EIATTR_CUDA_API_VERSION
	.align		4
        /*0000*/ 	.byte	0x04, 0x37
        /*0002*/ 	.short	(.L_65 - .L_64)
.L_64:
        /*0004*/ 	.word	0x00000082


	//----- nvinfo : EIATTR_KPARAM_INFO
	.align		4
.L_65:
        /*0008*/ 	.byte	0x04, 0x17
        /*000a*/ 	.short	(.L_67 - .L_66)
.L_66:
        /*000c*/ 	.word	0x00000000
        /*0010*/ 	.short	0x000d
        /*0012*/ 	.short	0x0048
        /*0014*/ 	.byte	0x00, 0xf0, 0x11, 0x00


	//----- nvinfo : EIATTR_KPARAM_INFO
	.align		4
.L_67:
        /*0018*/ 	.byte	0x04, 0x17
        /*001a*/ 	.short	(.L_69 - .L_68)
.L_68:
        /*001c*/ 	.word	0x00000000
        /*0020*/ 	.short	0x000c
        /*0022*/ 	.short	0x0044
        /*0024*/ 	.byte	0x00, 0xf0, 0x11, 0x00


	//----- nvinfo : EIATTR_KPARAM_INFO
	.align		4
.L_69:
        /*0028*/ 	.byte	0x04, 0x17
        /*002a*/ 	.short	(.L_71 - .L_70)
.L_70:
        /*002c*/ 	.word	0x00000000
        /*0030*/ 	.short	0x000b
        /*0032*/ 	.short	0x0040
        /*0034*/ 	.byte	0x00, 0xf0, 0x11, 0x00


	//----- nvinfo : EIATTR_KPARAM_INFO
	.align		4
.L_71:
        /*0038*/ 	.byte	0x04, 0x17
        /*003a*/ 	.short	(.L_73 - .L_72)
.L_72:
        /*003c*/ 	.word	0x00000000
        /*0040*/ 	.short	0x000a
        /*0042*/ 	.short	0x003c
        /*0044*/ 	.byte	0x00, 0xf0, 0x11, 0x00


	//----- nvinfo : EIATTR_KPARAM_INFO
	.align		4
.L_73:
        /*0048*/ 	.byte	0x04, 0x17
        /*004a*/ 	.short	(.L_75 - .L_74)
.L_74:
        /*004c*/ 	.word	0x00000000
        /*0050*/ 	.short	0x0009
        /*0052*/ 	.short	0x0038
        /*0054*/ 	.byte	0x00, 0xf0, 0x11, 0x00


	//----- nvinfo : EIATTR_KPARAM_INFO
	.align		4
.L_75:
        /*0058*/ 	.byte	0x04, 0x17
        /*005a*/ 	.short	(.L_77 - .L_76)
.L_76:
        /*005c*/ 	.word	0x00000000
        /*0060*/ 	.short	0x0008
        /*0062*/ 	.short	0x0034
        /*0064*/ 	.byte	0x00, 0xf0, 0x11, 0x00


	//----- nvinfo : EIATTR_KPARAM_INFO
	.align		4
.L_77:
        /*0068*/ 	.byte	0x04, 0x17
        /*006a*/ 	.short	(.L_79 - .L_78)
.L_78:
        /*006c*/ 	.word	0x00000000
        /*0070*/ 	.short	0x0007
        /*0072*/ 	.short	0x0030
        /*0074*/ 	.byte	0x00, 0xf0, 0x11, 0x00


	//----- nvinfo : EIATTR_KPARAM_INFO
	.align		4
.L_79:
        /*0078*/ 	.byte	0x04, 0x17
        /*007a*/ 	.short	(.L_81 - .L_80)
.L_80:
        /*007c*/ 	.word	0x00000000
        /*0080*/ 	.short	0x0006
        /*0082*/ 	.short	0x002c
        /*0084*/ 	.byte	0x00, 0xf0, 0x11, 0x00


	//----- nvinfo : EIATTR_KPARAM_INFO
	.align		4
.L_81:
        /*0088*/ 	.byte	0x04, 0x17
        /*008a*/ 	.short	(.L_83 - .L_82)
.L_82:
        /*008c*/ 	.word	0x00000000
        /*0090*/ 	.short	0x0005
        /*0092*/ 	.short	0x0028
        /*0094*/ 	.byte	0x00, 0xf0, 0x11, 0x00


	//----- nvinfo : EIATTR_KPARAM_INFO
	.align		4
.L_83:
        /*0098*/ 	.byte	0x04, 0x17
        /*009a*/ 	.short	(.L_85 - .L_84)
.L_84:
        /*009c*/ 	.word	0x00000000
        /*00a0*/ 	.short	0x0004
        /*00a2*/ 	.short	0x0020
        /*00a4*/ 	.byte	0x00, 0xf5, 0x21, 0x00


	//----- nvinfo : EIATTR_KPARAM_INFO
	.align		4
.L_85:
        /*00a8*/ 	.byte	0x04, 0x17
        /*00aa*/ 	.short	(.L_87 - .L_86)
.L_86:
        /*00ac*/ 	.word	0x00000000
        /*00b0*/ 	.short	0x0003
        /*00b2*/ 	.short	0x0018
        /*00b4*/ 	.byte	0x00, 0xf5, 0x21, 0x00


	//----- nvinfo : EIATTR_KPARAM_INFO
	.align		4
.L_87:
        /*00b8*/ 	.byte	0x04, 0x17
        /*00ba*/ 	.short	(.L_89 - .L_88)
.L_88:
        /*00bc*/ 	.word	0x00000000
        /*00c0*/ 	.short	0x0002
        /*00c2*/ 	.short	0x0010
        /*00c4*/ 	.byte	0x00, 0xf5, 0x21, 0x00


	//----- nvinfo : EIATTR_KPARAM_INFO
	.align		4
.L_89:
        /*00c8*/ 	.byte	0x04, 0x17
        /*00ca*/ 	.short	(.L_91 - .L_90)
.L_90:
        /*00cc*/ 	.word	0x00000000
        /*00d0*/ 	.short	0x0001
        /*00d2*/ 	.short	0x0008
        /*00d4*/ 	.byte	0x00, 0xf5, 0x21, 0x00


	//----- nvinfo : EIATTR_KPARAM_INFO
	.align		4
.L_91:
        /*00d8*/ 	.byte	0x04, 0x17
        /*00da*/ 	.short	(.L_93 - .L_92)
.L_92:
        /*00dc*/ 	.word	0x00000000
        /*00e0*/ 	.short	0x0000
        /*00e2*/ 	.short	0x0000
        /*00e4*/ 	.byte	0x00, 0xf5, 0x21, 0x00


	//----- nvinfo : EIATTR_SPARSE_MMA_MASK
	.align		4
.L_93:
        /*00e8*/ 	.byte	0x03, 0x50
        /*00ea*/ 	.short	0x0000


	//----- nvinfo : EIATTR_MAXREG_COUNT
	.align		4
        /*00ec*/ 	.byte	0x03, 0x1b
        /*00ee*/ 	.short	0x00ff


	//----- nvinfo : EIATTR_NUM_BARRIERS
	.align		4
        /*00f0*/ 	.byte	0x02, 0x4c
        /*00f2*/ 	.byte	0x01
	.zero		1


	//----- nvinfo : EIATTR_MERCURY_ISA_VERSION
	.align		4
        /*00f4*/ 	.byte	0x03, 0x5f
        /*00f6*/ 	.short	0x0101


	//----- nvinfo : EIATTR_COOP_GROUP_MASK_REGIDS
	.align		4
        /*00f8*/ 	.byte	0x04, 0x29
        /*00fa*/ 	.short	(.L_95 - .L_94)


	//   ....[0]....
.L_94:
        /*00fc*/ 	.word	0xffffffff


	//   ....[1]....
        /*0100*/ 	.word	0xffffffff


	//   ....[2]....
        /*0104*/ 	.word	0xffffffff


	//   ....[3]....
        /*0108*/ 	.word	0xffffffff


	//   ....[4]....
        /*010c*/ 	.word	0xffffffff


	//   ....[5]....
        /*0110*/ 	.word	0xffffffff


	//   ....[6]....
        /*0114*/ 	.word	0xffffffff


	//   ....[7]....
        /*0118*/ 	.word	0xffffffff


	//   ....[8]....
        /*011c*/ 	.word	0xffffffff


	//   ....[9]....
        /*0120*/ 	.word	0xffffffff


	//   ....[10]....
        /*0124*/ 	.word	0xffffffff


	//   ....[11]....
        /*0128*/ 	.word	0xffffffff


	//   ....[12]....
        /*012c*/ 	.word	0xffffffff


	//   ....[13]....
        /*0130*/ 	.word	0xffffffff


	//   ....[14]....
        /*0134*/ 	.word	0xffffffff


	//   ....[15]....
        /*0138*/ 	.word	0xffffffff


	//   ....[16]....
        /*013c*/ 	.word	0xffffffff


	//   ....[17]....
        /*0140*/ 	.word	0xffffffff


	//   ....[18]....
        /*0144*/ 	.word	0xffffffff


	//   ....[19]....
        /*0148*/ 	.word	0xffffffff


	//   ....[20]....
        /*014c*/ 	.word	0xffffffff


	//   ....[21]....
        /*0150*/ 	.word	0xffffffff


	//   ....[22]....
        /*0154*/ 	.word	0xffffffff


	//   ....[23]....
        /*0158*/ 	.word	0xffffffff


	//   ....[24]....
        /*015c*/ 	.word	0xffffffff


	//   ....[25]....
        /*0160*/ 	.word	0xffffffff


	//   ....[26]....
        /*0164*/ 	.word	0xffffffff


	//   ....[27]....
        /*0168*/ 	.word	0xffffffff


	//   ....[28]....
        /*016c*/ 	.word	0xffffffff


	//   ....[29]....
        /*0170*/ 	.word	0xffffffff


	//   ....[30]....
        /*0174*/ 	.word	0xffffffff


	//   ....[31]....
        /*0178*/ 	.word	0xffffffff


	//   ....[32]....
        /*017c*/ 	.word	0x05000010


	//   ....[33]....
        /*0180*/ 	.word	0x05000010


	//   ....[34]....
        /*0184*/ 	.word	0x05000010


	//   ....[35]....
        /*0188*/ 	.word	0x05000010


	//   ....[36]....
        /*018c*/ 	.word	0x05000010


	//   ....[37]....
        /*0190*/ 	.word	0x05000010


	//   ....[38]....
        /*0194*/ 	.word	0x05000010


	//   ....[39]....
        /*0198*/ 	.word	0x05000010


	//   ....[40]....
        /*019c*/ 	.word	0x05000010


	//   ....[41]....
        /*01a0*/ 	.word	0x05000010


	//   ....[42]....
        /*01a4*/ 	.word	0x05000010


	//   ....[43]....
        /*01a8*/ 	.word	0x05000010


	//   ....[44]....
        /*01ac*/ 	.word	0x05000010


	//   ....[45]....
        /*01b0*/ 	.word	0x05000010


	//   ....[46]....
        /*01b4*/ 	.word	0x05000010


	//   ....[47]....
        /*01b8*/ 	.word	0x05000010


	//   ....[48]....
        /*01bc*/ 	.word	0x05000010


	//   ....[49]....
        /*01c0*/ 	.word	0x05000010


	//   ....[50]....
        /*01c4*/ 	.word	0x05000010


	//   ....[51]....
        /*01c8*/ 	.word	0x05000010


	//   ....[52]....
        /*01cc*/ 	.word	0x05000010


	//   ....[53]....
        /*01d0*/ 	.word	0x05000010


	//   ....[54]....
        /*01d4*/ 	.word	0x05000010


	//   ....[55]....
        /*01d8*/ 	.word	0x05000010


	//   ....[56]....
        /*01dc*/ 	.word	0x05000010


	//   ....[57]....
        /*01e0*/ 	.word	0x05000010


	//   ....[58]....
        /*01e4*/ 	.word	0x05000010


	//   ....[59]....
        /*01e8*/ 	.word	0x05000010


	//   ....[60]....
        /*01ec*/ 	.word	0x05000010


	//   ....[61]....
        /*01f0*/ 	.word	0x05000010


	//   ....[62]....
        /*01f4*/ 	.word	0x05000010


	//   ....[63]....
        /*01f8*/ 	.word	0x05000010


	//----- nvinfo : EIATTR_COOP_GROUP_INSTR_OFFSETS
	.align		4
.L_95:
        /*01fc*/ 	.byte	0x04, 0x28
        /*01fe*/ 	.short	(.L_97 - .L_96)


	//   ....[0]....
.L_96:
        /*0200*/ 	.word	0x00000b70


	//   ....[1]....
        /*0204*/ 	.word	0x00000b80


	//   ....[2]....
        /*0208*/ 	.word	0x00000b90


	//   ....[3]....
        /*020c*/ 	.word	0x00000ba0


	//   ....[4]....
        /*0210*/ 	.word	0x00000bc0


	//   ....[5]....
        /*0214*/ 	.word	0x00000be0


	//   ....[6]....
        /*0218*/ 	.word	0x00000bf0


	//   ....[7]....
        /*021c*/ 	.word	0x00000c00


	//   ....[8]....
        /*0220*/ 	.word	0x00000c20


	//   ....[9]....
        /*0224*/ 	.word	0x00000c40


	//   ....[10]....
        /*0228*/ 	.word	0x00000c50


	//   ....[11]....
        /*022c*/ 	.word	0x00000c60


	//   ....[12]....
        /*0230*/ 	.word	0x00000c80


	//   ....[13]....
        /*0234*/ 	.word	0x00000ca0


	//   ....[14]....
        /*0238*/ 	.word	0x00000cb0


	//   ....[15]....
        /*023c*/ 	.word	0x00000cc0


	//   ....[16]....
        /*0240*/ 	.word	0x00000ce0


	//   ....[17]....
        /*0244*/ 	.word	0x00000d00


	//   ....[18]....
        /*0248*/ 	.word	0x00000d10


	//   ....[19]....
        /*024c*/ 	.word	0x00000d20


	//   ....[20]....
        /*0250*/ 	.word	0x00000f00


	//   ....[21]....
        /*0254*/ 	.word	0x00000f10


	//   ....[22]....
        /*0258*/ 	.word	0x00000f20


	//   ....[23]....
        /*025c*/ 	.word	0x00000f30


	//   ....[24]....
        /*0260*/ 	.word	0x00000f50


	//   ....[25]....
        /*0264*/ 	.word	0x00000f70


	//   ....[26]....
        /*0268*/ 	.word	0x00000f80


	//   ....[27]....
        /*026c*/ 	.word	0x00000f90


	//   ....[28]....
        /*0270*/ 	.word	0x00000fb0


	//   ....[29]....
        /*0274*/ 	.word	0x00000fd0


	//   ....[30]....
        /*0278*/ 	.word	0x00000fe0


	//   ....[31]....
        /*027c*/ 	.word	0x00000ff0


	//   ....[32]....
        /*0280*/ 	.word	0x00001130


	//   ....[33]....
        /*0284*/ 	.word	0x000011c0


	//   ....[34]....
        /*0288*/ 	.word	0x00001210


	//   ....[35]....
        /*028c*/ 	.word	0x00001270


	//   ....[36]....
        /*0290*/ 	.word	0x000012d0


	//   ....[37]....
        /*0294*/ 	.word	0x00001330


	//   ....[38]....
        /*0298*/ 	.word	0x00001380


	//   ....[39]....
        /*029c*/ 	.word	0x000013e0


	//   ....[40]....
        /*02a0*/ 	.word	0x00001440


	//   ....[41]....
        /*02a4*/ 	.word	0x000014a0


	//   ....[42]....
        /*02a8*/ 	.word	0x000014f0


	//   ....[43]....
        /*02ac*/ 	.word	0x00001550


	//   ....[44]....
        /*02b0*/ 	.word	0x000015b0


	//   ....[45]....
        /*02b4*/ 	.word	0x00001610


	//   ....[46]....
        /*02b8*/ 	.word	0x00001660


	//   ....[47]....
        /*02bc*/ 	.word	0x000016c0


	//   ....[48]....
        /*02c0*/ 	.word	0x00001720


	//   ....[49]....
        /*02c4*/ 	.word	0x00001780


	//   ....[50]....
        /*02c8*/ 	.word	0x000017d0


	//   ....[51]....
        /*02cc*/ 	.word	0x00001830


	//   ....[52]....
        /*02d0*/ 	.word	0x000018b0


	//   ....[53]....
        /*02d4*/ 	.word	0x00001900


	//   ....[54]....
        /*02d8*/ 	.word	0x00001950


	//   ....[55]....
        /*02dc*/ 	.word	0x000019b0


	//   ....[56]....
        /*02e0*/ 	.word	0x00001a10


	//   ....[57]....
        /*02e4*/ 	.word	0x00001a70


	//   ....[58]....
        /*02e8*/ 	.word	0x00001ac0


	//   ....[59]....
        /*02ec*/ 	.word	0x00001b20


	//   ....[60]....
        /*02f0*/ 	.word	0x00001b80


	//   ....[61]....
        /*02f4*/ 	.word	0x00001be0


	//   ....[62]....
        /*02f8*/ 	.word	0x00001c30


	//   ....[63]....
        /*02fc*/ 	.word	0x00001c80


	//----- nvinfo : EIATTR_VRC_CTA_INIT_COUNT
	.align		4
.L_97:
        /*0300*/ 	.byte	0x02, 0x4a
	.zero		1
	.zero		1


	//----- nvinfo : EIATTR_EXIT_INSTR_OFFSETS
	.align		4
        /*0304*/ 	.byte	0x04, 0x1c
        /*0306*/ 	.short	(.L_99 - .L_98)


	//   ....[0]....
.L_98:
        /*0308*/ 	.word	0x000010c0


	//----- nvinfo : EIATTR_CRS_STACK_SIZE
	.align		4
.L_99:
        /*030c*/ 	.byte	0x04, 0x1e
        /*030e*/ 	.short	(.L_101 - .L_100)
.L_100:
        /*0310*/ 	.word	0x00000000


	//----- nvinfo : EIATTR_CBANK_PARAM_SIZE
	.align		4
.L_101:
        /*0314*/ 	.byte	0x03, 0x19
        /*0316*/ 	.short	0x004c


	//----- nvinfo : EIATTR_PARAM_CBANK
	.align		4
        /*0318*/ 	.byte	0x04, 0x0a
        /*031a*/ 	.short	(.L_103 - .L_102)
	.align		4
.L_102:
        /*031c*/ 	.word	index@(.nv.constant0._Z16update_hg_kernelPdP7double2S1_PiS2_iiiiiiiii)
        /*0320*/ 	.short	0x0380
        /*0322*/ 	.short	0x004c


	//----- nvinfo : EIATTR_SW_WAR
	.align		4
.L_103:
        /*0324*/ 	.byte	0x04, 0x36
        /*0326*/ 	.short	(.L_105 - .L_104)
.L_104:
        /*0328*/ 	.word	0x00000008
.L_105:


//--------------------- .nv.callgraph             --------------------------
	.section	.nv.callgraph,"",@"SHT_CUDA_CALLGRAPH"
	.align	4
	.sectionentsize	8
	.align		4
        /*0000*/ 	.word	0x00000000
	.align		4
        /*0004*/ 	.word	0xffffffff
	.align		4
        /*0008*/ 	.word	0x00000000
	.align		4
        /*000c*/ 	.word	0xfffffffe
	.align		4
        /*0010*/ 	.word	0x00000000
	.align		4
        /*0014*/ 	.word	0xfffffffd
	.align		4
        /*0018*/ 	.word	0x00000000
	.align		4
        /*001c*/ 	.word	0xfffffffc


//--------------------- .nv.constant3             --------------------------
	.section	.nv.constant3,"a",@progbits
	.align	4
.nv.constant3:
	.type		d_shape,@object
	.size		d_shape,(.L_0 - d_shape)
d_shape:
	.zero		16
.L_0:


//--------------------- .nv.constant4             --------------------------
	.section	.nv.constant4,"a",@progbits
	.align	8
	.align		8
.nv.constant4:
        /*0000*/ 	.dword	_ZN34_INTERNAL_614a4a34_4_k_cu_9a6d80df4cuda3std3__45__cpo5beginE
	.align		8
        /*0008*/ 	.dword	_ZN34_INTERNAL_614a4a34_4_k_cu_9a6d80df4cuda3std3__45__cpo3endE
	.align		8
        /*0010*/ 	.dword	_ZN34_INTERNAL_614a4a34_4_k_cu_9a6d80df4cuda3std3__45__cpo6cbeginE
	.align		8
        /*0018*/ 	.dword	_ZN34_INTERNAL_614a4a34_4_k_cu_9a6d80df4cuda3std3__45__cpo4cendE
	.align		8
        /*0020*/ 	.dword	_ZN34_INTERNAL_614a4a34_4_k_cu_9a6d80df4cuda3std3__45__cpo6rbeginE
	.align		8
        /*0028*/ 	.dword	_ZN34_INTERNAL_614a4a34_4_k_cu_9a6d80df4cuda3std3__45__cpo4rendE
	.align		8
        /*0030*/ 	.dword	_ZN34_INTERNAL_614a4a34_4_k_cu_9a6d80df4cuda3std3__45__cpo7crbeginE
	.align		8
        /*0038*/ 	.dword	_ZN34_INTERNAL_614a4a34_4_k_cu_9a6d80df4cuda3std3__45__cpo5crendE
	.align		8
        /*0040*/ 	.dword	_ZN34_INTERNAL_614a4a34_4_k_cu_9a6d80df4cuda3std3__436_GLOBAL__N__614a4a34_4_k_cu_9a6d80df6ignoreE
	.align		8
        /*0048*/ 	.dword	_ZN34_INTERNAL_614a4a34_4_k_cu_9a6d80df4cuda3std3__419piecewise_constructE
	.align		8
        /*0050*/ 	.dword	_ZN34_INTERNAL_614a4a34_4_k_cu_9a6d80df4cuda3std3__48in_placeE
	.align		8
        /*0058*/ 	.dword	_ZN34_INTERNAL_614a4a34_4_k_cu_9a6d80df4cuda3std3__420unreachable_sentinelE
	.align		8
        /*0060*/ 	.dword	_ZN34_INTERNAL_614a4a34_4_k_cu_9a6d80df4cuda3std3__47nulloptE
	.align		8
        /*0068*/ 	.dword	_ZN34_INTERNAL_614a4a34_4_k_cu_9a6d80df4cuda3std3__48unexpectE
	.align		8
        /*0070*/ 	.dword	_ZN34_INTERNAL_614a4a34_4_k_cu_9a6d80df4cuda3std6ranges3__45__cpo4swapE
	.align		8
        /*0078*/ 	.dword	_ZN34_INTERNAL_614a4a34_4_k_cu_9a6d80df4cuda3std6ranges3__45__cpo9iter_moveE
	.align		8
        /*0080*/ 	.dword	_ZN34_INTERNAL_614a4a34_4_k_cu_9a6d80df4cuda3std6ranges3__45__cpo5beginE
	.align		8
        /*0088*/ 	.dword	_ZN34_INTERNAL_614a4a34_4_k_cu_9a6d80df4cuda3std6ranges3__45__cpo3endE
	.align		8
        /*0090*/ 	.dword	_ZN34_INTERNAL_614a4a34_4_k_cu_9a6d80df4cuda3std6ranges3__45__cpo6cbeginE
	.align		8
        /*0098*/ 	.dword	_ZN34_INTERNAL_614a4a34_4_k_cu_9a6d80df4cuda3std6ranges3__45__cpo4cendE
	.align		8
        /*00a0*/ 	.dword	_ZN34_INTERNAL_614a4a34_4_k_cu_9a6d80df4cuda3std6ranges3__45__cpo7advanceE
	.align		8
        /*00a8*/ 	.dword	_ZN34_INTERNAL_614a4a34_4_k_cu_9a6d80df4cuda3std6ranges3__45__cpo9iter_swapE
	.align		8
        /*00b0*/ 	.dword	_ZN34_INTERNAL_614a4a34_4_k_cu_9a6d80df4cuda3std6ranges3__45__cpo4nextE
	.align		8
        /*00b8*/ 	.dword	_ZN34_INTERNAL_614a4a34_4_k_cu_9a6d80df4cuda3std6ranges3__45__cpo4prevE
	.align		8
        /*00c0*/ 	.dword	_ZN34_INTERNAL_614a4a34_4_k_cu_9a6d80df4cuda3std6ranges3__45__cpo4dataE
	.align		8
        /*00c8*/ 	.dword	_ZN34_INTERNAL_614a4a34_4_k_cu_9a6d80df4cuda3std6ranges3__45__cpo5cdataE
	.align		8
        /*00d0*/ 	.dword	_ZN34_INTERNAL_614a4a34_4_k_cu_9a6d80df4cuda3std6ranges3__45__cpo4sizeE
	.align		8
        /*00d8*/ 	.dword	_ZN34_INTERNAL_614a4a34_4_k_cu_9a6d80df4cuda3std6ranges3__45__cpo5ssizeE
	.align		8
        /*00e0*/ 	.dword	_ZN34_INTERNAL_614a4a34_4_k_cu_9a6d80df4cuda3std6ranges3__45__cpo8distanceE
	.align		8
        /*00e8*/ 	.dword	_ZN34_INTERNAL_614a4a34_4_k_cu_9a6d80df6thrust24THRUST_300001_SM_1000_NS8cuda_cub3parE
	.align		8
        /*00f0*/ 	.dword	_ZN34_INTERNAL_614a4a34_4_k_cu_9a6d80df6thrust24THRUST_300001_SM_1000_NS8cuda_cub10par_nosyncE
	.align		8
        /*00f8*/ 	.dword	_ZN34_INTERNAL_614a4a34_4_k_cu_9a6d80df6thrust24THRUST_300001_SM_1000_NS6system6detail10sequential3seqE
	.align		8
        /*0100*/ 	.dword	_ZN34_INTERNAL_614a4a34_4_k_cu_9a6d80df6thrust24THRUST_300001_SM_1000_NS6system3cpp3parE
	.align		8
        /*0108*/ 	.dword	_ZN34_INTERNAL_614a4a34_4_k_cu_9a6d80df6thrust24THRUST_300001_SM_1000_NS12placeholders2_1E
	.align		8
        /*0110*/ 	.dword	_ZN34_INTERNAL_614a4a34_4_k_cu_9a6d80df6thrust24THRUST_300001_SM_1000_NS12placeholders2_2E
	.align		8
        /*0118*/ 	.dword	_ZN34_INTERNAL_614a4a34_4_k_cu_9a6d80df6thrust24THRUST_300001_SM_1000_NS12placeholders2_3E
	.align		8
        /*0120*/ 	.dword	_ZN34_INTERNAL_614a4a34_4_k_cu_9a6d80df6thrust24THRUST_300001_SM_1000_NS12placeholders2_4E
	.align		8
        /*0128*/ 	.dword	_ZN34_INTERNAL_614a4a34_4_k_cu_9a6d80df6thrust24THRUST_300001_SM_1000_NS12placeholders2_5E
	.align		8
        /*0130*/ 	.dword	_ZN34_INTERNAL_614a4a34_4_k_cu_9a6d80df6thrust24THRUST_300001_SM_1000_NS12placeholders2_6E
	.align		8
        /*0138*/ 	.dword	_ZN34_INTERNAL_614a4a34_4_k_cu_9a6d80df6thrust24THRUST_300001_SM_1000_NS12placeholders2_7E
	.align		8
        /*0140*/ 	.dword	_ZN34_INTERNAL_614a4a34_4_k_cu_9a6d80df6thrust24THRUST_300001_SM_1000_NS12placeholders2_8E
	.align		8
        /*0148*/ 	.dword	_ZN34_INTERNAL_614a4a34_4_k_cu_9a6d80df6thrust24THRUST_300001_SM_1000_NS12placeholders2_9E
	.align		8
        /*0150*/ 	.dword	_ZN34_INTERNAL_614a4a34_4_k_cu_9a6d80df6thrust24THRUST_300001_SM_1000_NS12placeholders3_10E
	.align		8
        /*0158*/ 	.dword	_ZN34_INTERNAL_614a4a34_4_k_cu_9a6d80df6thrust24THRUST_300001_SM_1000_NS3seqE
	.align		8
        /*0160*/ 	.dword	_ZN34_INTERNAL_614a4a34_4_k_cu_9a6d80df6thrust24THRUST_300001_SM_1000_NS6deviceE


//--------------------- .text._ZN3cub18CUB_300001_SM_10006detail11EmptyKernelIvEEvv --------------------------
	.section	.text._ZN3cub18CUB_300001_SM_10006detail11EmptyKernelIvEEvv,"ax",@progbits
	.align	128
        .global         _ZN3cub18CUB_300001_SM_10006detail11EmptyKernelIvEEvv
        .type           _ZN3cub18CUB_300001_SM_10006detail11EmptyKernelIvEEvv,@function
        .size           _ZN3cub18CUB_300001_SM_10006detail11EmptyKernelIvEEvv,(.L_x_46 - _ZN3cub18CUB_300001_SM_10006detail11EmptyKernelIvEEvv)
        .other          _ZN3cub18CUB_300001_SM_10006detail11EmptyKernelIvEEvv,@"STO_CUDA_ENTRY STV_DEFAULT"
_ZN3cub18CUB_300001_SM_10006detail11EmptyKernelIvEEvv:
.text._ZN3cub18CUB_300001_SM_10006detail11EmptyKernelIvEEvv:
[----:B------:R-:W-:Y:S01]  /*0000*/  LDC R1, c[0x0][0x37c] ;  /* 0x0000df00ff017b82 */ /* 0x000fe20000000800 */
[----:B------:R-:W-:Y:S05]  /*0010*/  EXIT ;  /* 0x000000000000794d */ /* 0x000fea0003800000 */
.L_x_0:
[----:B------:R-:W-:-:S00]  /*0020*/  BRA `(.L_x_0) ;  /* 0xfffffffc00fc7947 */ /* 0x000fc0000383ffff */
[----:B------:R-:W-:-:S00]  /*0030*/  NOP ;  /* 0x0000000000007918 */ /* 0x000fc00000000000 */
        /* <DEDUP_REMOVED lines=12> */
.L_x_46:


//--------------------- .text._Z16update_hg_kernelPdP7double2S1_PiS2_iiiiiiiii --------------------------
	.section	.text._Z16update_hg_kernelPdP7double2S1_PiS2_iiiiiiiii,"ax",@progbits
	.align	128
        .global         _Z16update_hg_kernelPdP7double2S1_PiS2_iiiiiiiii
        .type           _Z16update_hg_kernelPdP7double2S1_PiS2_iiiiiiiii,@function
        .size           _Z16update_hg_kernelPdP7double2S1_PiS2_iiiiiiiii,(.L_x_47 - _Z16update_hg_kernelPdP7double2S1_PiS2_iiiiiiiii)
        .other          _Z16update_hg_kernelPdP7double2S1_PiS2_iiiiiiiii,@"STO_CUDA_ENTRY STV_DEFAULT"
_Z16update_hg_kernelPdP7double2S1_PiS2_iiiiiiiii:
.text._Z16update_hg_kernelPdP7double2S1_PiS2_iiiiiiiii:
[----:B------:R-:W-:Y:S01]  /*0000*/  LDC R1, c[0x0][0x37c] ;  /* 0x0000df00ff017b82 */ /* 0x000fe20000000800 */
[----:B------:R-:W0:Y:S07]  /*0010*/  S2R R3, SR_TID.X ;  /* 0x0000000000037919 */ /* 0x000e2e0000002100 */
[----:B------:R-:W1:Y:S01]  /*0020*/  LDC R2, c[0x0][0x3bc] ;  /* 0x0000ef00ff027b82 */ /* 0x000e620000000800 */
[----:B------:R-:W1:Y:S01]  /*0030*/  LDCU.64 UR12, c[0x0][0x3c0] ;  /* 0x00007800ff0c77ac */ /* 0x000e620008000a00 */
[----:B------:R-:W-:Y:S01]  /*0040*/  IMAD.MOV.U32 R15, RZ, RZ, RZ ;  /* 0x000000ffff0f7224 */ /* 0x000fe200078e00ff */
[----:B------:R-:W2:Y:S05]  /*0050*/  LDCU.64 UR6, c[0x3][URZ] ;  /* 0x00c00000ff0677ac */ /* 0x000eaa0008000a00 */
[----:B------:R-:W3:Y:S01]  /*0060*/  S2UR UR4, SR_CTAID.X ;  /* 0x00000000000479c3 */ /* 0x000ee20000002500 */
[----:B------:R-:W3:Y:S01]  /*0070*/  LDCU UR9, c[0x0][0x360] ;  /* 0x00006c00ff0977ac */ /* 0x000ee20008000800 */
[----:B------:R-:W4:Y:S01]  /*0080*/  LDCU UR8, c[0x3][0x8] ;  /* 0x00c00100ff0877ac */ /* 0x000f220008000800 */
[----:B------:R-:W0:Y:S01]  /*0090*/  LDCU.64 UR10, c[0x0][0x358] ;  /* 0x00006b00ff0a77ac */ /* 0x000e220008000a00 */
[----:B------:R-:W0:Y:S01]  /*00a0*/  LDCU UR14, c[0x0][0x3b0] ;  /* 0x00007600ff0e77ac */ /* 0x000e220008000800 */
[----:B-1----:R-:W-:Y:S01]  /*00b0*/  IMAD R2, R2, UR12, RZ ;  /* 0x0000000c02027c24 */ /* 0x002fe2000f8e02ff */
[----:B--2---:R-:W-:-:S03]  /*00c0*/  UIMAD UR5, UR6, UR7, URZ ;  /* 0x00000007060572a4 */ /* 0x004fc6000f8e02ff */
[----:B------:R-:W-:Y:S01]  /*00d0*/  IMAD R0, R2, UR13, RZ ;  /* 0x0000000d02007c24 */ /* 0x000fe2000f8e02ff */
[----:B0-----:R-:W-:Y:S01]  /*00e0*/  LOP3.LUT R14, R3, 0x1f, RZ, 0xc0, !PT ;  /* 0x0000001f030e7812 */ /* 0x001fe200078ec0ff */
[----:B---3--:R-:W-:Y:S02]  /*00f0*/  UIMAD UR4, UR9, UR4, URZ ;  /* 0x00000004090472a4 */ /* 0x008fe4000f8e02ff */
[----:B----4-:R-:W-:-:S12]  /*0100*/  UIMAD UR5, UR5, UR8, URZ ;  /* 0x00000008050572a4 */ /* 0x010fd8000f8e02ff */
.L_x_9:
[-C--:B------:R-:W-:Y:S01]  /*0110*/  IABS R13, R2.reuse ;  /* 0x00000002000d7213 */ /* 0x080fe20000000000 */
[----:B01----:R-:W0:Y:S01]  /*0120*/  LDC R4, c[0x0][0x3c4] ;  /* 0x0000f100ff047b82 */ /* 0x003e220000000800 */
[----:B------:R-:W-:Y:S01]  /*0130*/  VIADD R9, R15, UR4 ;  /* 0x000000040f097c36 */ /* 0x000fe20008000000 */
[----:B------:R-:W-:Y:S01]  /*0140*/  IABS R12, R2 ;  /* 0x00000002000c7213 */ /* 0x000fe20000000000 */
[----:B------:R-:W1:Y:S01]  /*0150*/  I2F.RP R8, R13 ;  /* 0x0000000d00087306 */ /* 0x000e620000209400 */
[----:B------:R-:W2:Y:S04]  /*0160*/  LDCU UR6, c[0x0][0x3a8] ;  /* 0x00007500ff0677ac */ /* 0x000ea80008000800 */
[----:B------:R-:W3:Y:S08]  /*0170*/  LDC.64 R20, c[0x0][0x3a0] ;  /* 0x0000e800ff147b82 */ /* 0x000ef00000000a00 */
[----:B------:R-:W4:Y:S01]  /*0180*/  LDC.64 R18, c[0x0][0x398] ;  /* 0x0000e600ff127b82 */ /* 0x000f220000000a00 */
[----:B-1----:R-:W1:Y:S01]  /*0190*/  MUFU.RCP R8, R8 ;  /* 0x0000000800087308 */ /* 0x002e620000001000 */
[----:B0-----:R-:W-:-:S06]  /*01a0*/  IABS R5, R4 ;  /* 0x0000000400057213 */ /* 0x001fcc0000000000 */
[----:B------:R-:W0:Y:S01]  /*01b0*/  LDC R16, c[0x0][0x3bc] ;  /* 0x0000ef00ff107b82 */ /* 0x000e220000000800 */
[----:B-1----:R-:W-:Y:S02]  /*01c0*/  VIADD R6, R8, 0xffffffe ;  /* 0x0ffffffe08067836 */ /* 0x002fe40000000000 */
[----:B------:R-:W1:Y:S08]  /*01d0*/  I2F.RP R8, R5 ;  /* 0x0000000500087306 */ /* 0x000e700000209400 */
[----:B------:R5:W2:Y:S08]  /*01e0*/  F2I.FTZ.U32.TRUNC.NTZ R7, R6 ;  /* 0x0000000600077305 */ /* 0x000ab0000021f000 */
[----:B-1----:R-:W1:Y:S01]  /*01f0*/  MUFU.RCP R8, R8 ;  /* 0x0000000800087308 */ /* 0x002e620000001000 */
[----:B-----5:R-:W-:Y:S01]  /*0200*/  IMAD.MOV.U32 R6, RZ, RZ, RZ ;  /* 0x000000ffff067224 */ /* 0x020fe200078e00ff */
[----:B--2---:R-:W-:-:S05]  /*0210*/  IADD3 R10, PT, PT, RZ, -R7, RZ ;  /* 0x80000007ff0a7210 */ /* 0x004fca0007ffe0ff */
[----:B------:R-:W-:Y:S01]  /*0220*/  IMAD R11, R10, R13, RZ ;  /* 0x0000000d0a0b7224 */ /* 0x000fe200078e02ff */
[----:B------:R-:W-:-:S03]  /*0230*/  IABS R10, R9 ;  /* 0x00000009000a7213 */ /* 0x000fc60000000000 */
[----:B------:R-:W-:Y:S01]  /*0240*/  IMAD.HI.U32 R7, R7, R11, R6 ;  /* 0x0000000b07077227 */ /* 0x000fe200078e0006 */
[----:B------:R-:W-:-:S05]  /*0250*/  IADD3 R6, PT, PT, RZ, -R12, RZ ;  /* 0x8000000cff067210 */ /* 0x000fca0007ffe0ff */
[----:B------:R-:W-:-:S04]  /*0260*/  IMAD.HI.U32 R11, R7, R10, RZ ;  /* 0x0000000a070b7227 */ /* 0x000fc800078e00ff */
[----:B------:R-:W-:Y:S02]  /*0270*/  IMAD R6, R11, R6, R10 ;  /* 0x000000060b067224 */ /* 0x000fe400078e020a */
[----:B-1----:R-:W-:-:S03]  /*0280*/  VIADD R7, R8, 0xffffffe ;  /* 0x0ffffffe08077836 */ /* 0x002fc60000000000 */
[----:B------:R-:W-:-:S03]  /*0290*/  ISETP.GT.U32.AND P1, PT, R13, R6, PT ;  /* 0x000000060d00720c */ /* 0x000fc60003f24070 */
[----:B------:R-:W1:Y:S10]  /*02a0*/  F2I.FTZ.U32.TRUNC.NTZ R7, R7 ;  /* 0x0000000700077305 */ /* 0x000e74000021f000 */
[----:B------:R-:W-:Y:S01]  /*02b0*/  @!P1 IMAD.IADD R6, R6, 0x1, -R13 ;  /* 0x0000000106069824 */ /* 0x000fe200078e0a0d */
[----:B------:R-:W-:-:S02]  /*02c0*/  @!P1 IADD3 R11, PT, PT, R11, 0x1, RZ ;  /* 0x000000010b0b9810 */ /* 0x000fc40007ffe0ff */
[----:B------:R-:W-:Y:S02]  /*02d0*/  ISETP.NE.AND P1, PT, R2, RZ, PT ;  /* 0x000000ff0200720c */ /* 0x000fe40003f25270 */
[----:B------:R-:W-:Y:S02]  /*02e0*/  ISETP.GE.U32.AND P0, PT, R6, R13, PT ;  /* 0x0000000d0600720c */ /* 0x000fe40003f06070 */
[----:B------:R-:W-:-:S04]  /*02f0*/  LOP3.LUT R6, R9, R2, RZ, 0x3c, !PT ;  /* 0x0000000209067212 */ /* 0x000fc800078e3cff */
[----:B------:R-:W-:Y:S01]  /*0300*/  ISETP.GE.AND P2, PT, R6, RZ, PT ;  /* 0x000000ff0600720c */ /* 0x000fe20003f46270 */
[----:B-1----:R-:W-:-:S04]  /*0310*/  IMAD.MOV R6, RZ, RZ, -R7 ;  /* 0x000000ffff067224 */ /* 0x002fc800078e0a07 */
[----:B------:R-:W-:Y:S02]  /*0320*/  IMAD R13, R6, R5, RZ ;  /* 0x00000005060d7224 */ /* 0x000fe400078e02ff */
[----:B------:R-:W-:Y:S02]  /*0330*/  @P0 VIADD R11, R11, 0x1 ;  /* 0x000000010b0b0836 */ /* 0x000fe40000000000 */
[----:B------:R-:W-:-:S04]  /*0340*/  IMAD.MOV.U32 R6, RZ, RZ, RZ ;  /* 0x000000ffff067224 */ /* 0x000fc800078e00ff */
[----:B------:R-:W-:Y:S01]  /*0350*/  @!P2 IADD3 R11, PT, PT, -R11, RZ, RZ ;  /* 0x000000ff0b0ba210 */ /* 0x000fe20007ffe1ff */
[----:B------:R-:W-:Y:S01]  /*0360*/  IMAD.HI.U32 R6, R7, R13, R6 ;  /* 0x0000000d07067227 */ /* 0x000fe200078e0006 */
[----:B------:R-:W-:Y:S01]  /*0370*/  @!P1 LOP3.LUT R11, RZ, R2, RZ, 0x33, !PT ;  /* 0x00000002ff0b9212 */ /* 0x000fe200078e33ff */
[----:B------:R-:W1:Y:S03]  /*0380*/  LDC R13, c[0x0][0x3c0] ;  /* 0x0000f000ff0d7b82 */ /* 0x000e660000000800 */
[----:B------:R-:W-:Y:S02]  /*0390*/  IABS R8, R11 ;  /* 0x0000000b00087213 */ /* 0x000fe40000000000 */
[----:B------:R-:W-:-:S03]  /*03a0*/  ISETP.GE.AND P2, PT, R11, RZ, PT ;  /* 0x000000ff0b00720c */ /* 0x000fc60003f46270 */
[----:B------:R-:W-:-:S04]  /*03b0*/  IMAD.HI.U32 R6, R6, R8, RZ ;  /* 0x0000000806067227 */ /* 0x000fc800078e00ff */
[----:B------:R-:W-:-:S04]  /*03c0*/  IMAD.MOV R6, RZ, RZ, -R6 ;  /* 0x000000ffff067224 */ /* 0x000fc800078e0a06 */
[----:B------:R-:W-:-:S05]  /*03d0*/  IMAD R8, R5, R6, R8 ;  /* 0x0000000605087224 */ /* 0x000fca00078e0208 */
[----:B------:R-:W-:-:S13]  /*03e0*/  ISETP.GT.U32.AND P0, PT, R5, R8, PT ;  /* 0x000000080500720c */ /* 0x000fda0003f04070 */
[----:B------:R-:W-:Y:S02]  /*03f0*/  @!P0 IADD3 R8, PT, PT, R8, -R5, RZ ;  /* 0x8000000508088210 */ /* 0x000fe40007ffe0ff */
[----:B------:R-:W-:Y:S02]  /*0400*/  ISETP.NE.AND P0, PT, R4, RZ, PT ;  /* 0x000000ff0400720c */ /* 0x000fe40003f05270 */
[----:B------:R-:W-:-:S13]  /*0410*/  ISETP.GT.U32.AND P1, PT, R5, R8, PT ;  /* 0x000000080500720c */ /* 0x000fda0003f24070 */
[----:B------:R-:W-:-:S04]  /*0420*/  @!P1 IMAD.IADD R8, R8, 0x1, -R5 ;  /* 0x0000000108089824 */ /* 0x000fc800078e0a05 */
[----:B------:R-:W-:Y:S01]  /*0430*/  @!P2 IMAD.MOV R8, RZ, RZ, -R8 ;  /* 0x000000ffff08a224 */ /* 0x000fe200078e0a08 */
[----:B------:R-:W-:-:S05]  /*0440*/  @!P0 LOP3.LUT R8, RZ, R4, RZ, 0x33, !PT ;  /* 0x00000004ff088212 */ /* 0x000fca00078e33ff */
[----:B---3--:R-:W-:-:S04]  /*0450*/  IMAD.WIDE R20, R8, 0x4, R20 ;  /* 0x0000000408147825 */ /* 0x008fc800078e0214 */
[----:B----4-:R-:W-:Y:S01]  /*0460*/  IMAD.WIDE R18, R8, 0x4, R18 ;  /* 0x0000000408127825 */ /* 0x010fe200078e0212 */
[----:B------:R-:W2:Y:S04]  /*0470*/  LDG.E.CONSTANT R11, desc[UR10][R20.64] ;  /* 0x0000000a140b7981 */ /* 0x000ea8000c1e9900 */
[----:B------:R3:W4:Y:S01]  /*0480*/  LDG.E.CONSTANT R12, desc[UR10][R18.64] ;  /* 0x0000000a120c7981 */ /* 0x000722000c1e9900 */
[----:B0-----:R-:W-:Y:S01]  /*0490*/  IABS R7, R16 ;  /* 0x0000001000077213 */ /* 0x001fe20000000000 */
[----:B------:R-:W-:Y:S01]  /*04a0*/  VIADD R15, R15, 0x1 ;  /* 0x000000010f0f7836 */ /* 0x000fe20000000000 */
[----:B-1----:R-:W-:Y:S01]  /*04b0*/  ISETP.NE.AND P4, PT, R13, RZ, PT ;  /* 0x000000ff0d00720c */ /* 0x002fe20003f85270 */
[----:B------:R-:W-:Y:S01]  /*04c0*/  BSSY B0, `(.L_x_1) ;  /* 0x00000be000007945 */ /* 0x000fe20003800000 */
[----:B------:R-:W0:Y:S01]  /*04d0*/  I2F.RP R6, R7 ;  /* 0x0000000700067306 */ /* 0x000e220000209400 */
[----:B---3--:R-:W-:-:S07]  /*04e0*/  IABS R18, R13 ;  /* 0x0000000d00127213 */ /* 0x008fce0000000000 */
[----:B0-----:R-:W0:Y:S02]  /*04f0*/  MUFU.RCP R6, R6 ;  /* 0x0000000600067308 */ /* 0x001e240000001000 */
[----:B0-----:R-:W-:-:S06]  /*0500*/  IADD3 R4, PT, PT, R6, 0xffffffe, RZ ;  /* 0x0ffffffe06047810 */ /* 0x001fcc0007ffe0ff */
[----:B------:R0:W1:Y:S02]  /*0510*/  F2I.FTZ.U32.TRUNC.NTZ R5, R4 ;  /* 0x0000000400057305 */ /* 0x000064000021f000 */
[----:B0-----:R-:W-:Y:S02]  /*0520*/  IMAD.MOV.U32 R4, RZ, RZ, RZ ;  /* 0x000000ffff047224 */ /* 0x001fe400078e00ff */
[----:B-1----:R-:W-:-:S04]  /*0530*/  IMAD.MOV R20, RZ, RZ, -R5 ;  /* 0x000000ffff147224 */ /* 0x002fc800078e0a05 */
[----:B------:R-:W-:-:S04]  /*0540*/  IMAD R17, R20, R7, RZ ;  /* 0x0000000714117224 */ /* 0x000fc800078e02ff */
[----:B------:R-:W-:Y:S01]  /*0550*/  IMAD.HI.U32 R5, R5, R17, R4 ;  /* 0x0000001105057227 */ /* 0x000fe200078e0004 */
[----:B------:R-:W-:Y:S02]  /*0560*/  MOV R17, R18 ;  /* 0x0000001200117202 */ /* 0x000fe40000000f00 */
[----:B------:R-:W-:Y:S02]  /*0570*/  IABS R18, R0 ;  /* 0x0000000000127213 */ /* 0x000fe40000000000 */
[----:B------:R-:W0:Y:S01]  /*0580*/  I2F.RP R6, R17 ;  /* 0x0000001100067306 */ /* 0x000e220000209400 */
[----:B------:R-:W-:-:S04]  /*0590*/  IMAD.HI.U32 R19, R5, R10, RZ ;  /* 0x0000000a05137227 */ /* 0x000fc800078e00ff */
[----:B------:R-:W-:-:S03]  /*05a0*/  IMAD.MOV R4, RZ, RZ, -R19 ;  /* 0x000000ffff047224 */ /* 0x000fc600078e0a13 */
[----:B------:R-:W1:Y:S01]  /*05b0*/  I2F.RP R20, R18 ;  /* 0x0000001200147306 */ /* 0x000e620000209400 */
[----:B------:R-:W-:-:S05]  /*05c0*/  IMAD R4, R7, R4, R10 ;  /* 0x0000000407047224 */ /* 0x000fca00078e020a */
[----:B------:R-:W-:Y:S02]  /*05d0*/  ISETP.GT.U32.AND P1, PT, R7, R4, PT ;  /* 0x000000040700720c */ /* 0x000fe40003f24070 */
[----:B0-----:R-:W0:Y:S08]  /*05e0*/  MUFU.RCP R6, R6 ;  /* 0x0000000600067308 */ /* 0x001e300000001000 */
[----:B-1----:R-:W1:Y:S03]  /*05f0*/  MUFU.RCP R20, R20 ;  /* 0x0000001400147308 */ /* 0x002e660000001000 */
[----:B------:R-:W-:-:S02]  /*0600*/  @!P1 IMAD.IADD R4, R4, 0x1, -R7 ;  /* 0x0000000104049824 */ /* 0x000fc400078e0a07 */
[----:B------:R-:W-:Y:S01]  /*0610*/  @!P1 VIADD R19, R19, 0x1 ;  /* 0x0000000113139836 */ /* 0x000fe20000000000 */
[----:B------:R-:W-:Y:S02]  /*0620*/  ISETP.NE.AND P1, PT, R16, RZ, PT ;  /* 0x000000ff1000720c */ /* 0x000fe40003f25270 */
[----:B------:R-:W-:Y:S02]  /*0630*/  ISETP.GE.U32.AND P0, PT, R4, R7, PT ;  /* 0x000000070400720c */ /* 0x000fe40003f06070 */
[----:B0-----:R-:W-:Y:S02]  /*0640*/  IADD3 R5, PT, PT, R6, 0xffffffe, RZ ;  /* 0x0ffffffe06057810 */ /* 0x001fe40007ffe0ff */
[----:B------:R-:W-:-:S04]  /*0650*/  LOP3.LUT R4, R9, R16, RZ, 0x3c, !PT ;  /* 0x0000001009047212 */ /* 0x000fc800078e3cff */
[----:B------:R-:W0:Y:S01]  /*0660*/  F2I.FTZ.U32.TRUNC.NTZ R5, R5 ;  /* 0x0000000500057305 */ /* 0x000e22000021f000 */
[----:B------:R-:W-:Y:S01]  /*0670*/  ISETP.GE.AND P2, PT, R4, RZ, PT ;  /* 0x000000ff0400720c */ /* 0x000fe20003f46270 */
[----:B-1----:R-:W-:-:S03]  /*0680*/  VIADD R6, R20, 0xffffffe ;  /* 0x0ffffffe14067836 */ /* 0x002fc60000000000 */
[----:B------:R-:W-:-:S03]  /*0690*/  @P0 IADD3 R19, PT, PT, R19, 0x1, RZ ;  /* 0x0000000113130810 */ /* 0x000fc60007ffe0ff */
[----:B------:R1:W3:Y:S06]  /*06a0*/  F2I.FTZ.U32.TRUNC.NTZ R7, R6 ;  /* 0x0000000600077305 */ /* 0x0002ec000021f000 */
[----:B------:R-:W-:Y:S01]  /*06b0*/  @!P2 IMAD.MOV R19, RZ, RZ, -R19 ;  /* 0x000000ffff13a224 */ /* 0x000fe200078e0a13 */
[----:B------:R-:W-:Y:S01]  /*06c0*/  @!P1 LOP3.LUT R19, RZ, R16, RZ, 0x33, !PT ;  /* 0x00000010ff139212 */ /* 0x000fe200078e33ff */
[----:B0-----:R-:W-:Y:S02]  /*06d0*/  IMAD.MOV R4, RZ, RZ, -R5 ;  /* 0x000000ffff047224 */ /* 0x001fe400078e0a05 */
[----:B-1----:R-:W-:Y:S01]  /*06e0*/  IMAD.MOV.U32 R6, RZ, RZ, RZ ;  /* 0x000000ffff067224 */ /* 0x002fe200078e00ff */
[----:B------:R-:W-:Y:S01]  /*06f0*/  IABS R20, R19 ;  /* 0x0000001300147213 */ /* 0x000fe20000000000 */
[----:B------:R-:W-:-:S02]  /*0700*/  IMAD R21, R4, R17, RZ ;  /* 0x0000001104157224 */ /* 0x000fc400078e02ff */
[----:B------:R-:W-:-:S05]  /*0710*/  HFMA2 R4, -RZ, RZ, 0, 0 ;  /* 0x00000000ff047431 */ /* 0x000fca00000001ff */
[----:B------:R-:W-:-:S04]  /*0720*/  IMAD.HI.U32 R4, R5, R21, R4 ;  /* 0x0000001505047227 */ /* 0x000fc800078e0004 */
[----:B------:R-:W-:Y:S01]  /*0730*/  IMAD.MOV.U32 R5, RZ, RZ, R20 ;  /* 0x000000ffff057224 */ /* 0x000fe200078e0014 */
[----:B------:R-:W-:Y:S01]  /*0740*/  IABS R20, R0 ;  /* 0x0000000000147213 */ /* 0x000fe20000000000 */
[----:B---3--:R-:W-:Y:S02]  /*0750*/  IMAD.MOV R21, RZ, RZ, -R7 ;  /* 0x000000ffff157224 */ /* 0x008fe400078e0a07 */
[----:B------:R-:W-:-:S04]  /*0760*/  IMAD.HI.U32 R4, R4, R5, RZ ;  /* 0x0000000504047227 */ /* 0x000fc800078e00ff */
[----:B------:R-:W-:Y:S01]  /*0770*/  IMAD R21, R21, R18, RZ ;  /* 0x0000001215157224 */ /* 0x000fe200078e02ff */
[----:B------:R-:W-:Y:S01]  /*0780*/  IADD3 R4, PT, PT, -R4, RZ, RZ ;  /* 0x000000ff04047210 */ /* 0x000fe20007ffe1ff */
[----:B------:R-:W-:Y:S02]  /*0790*/  IMAD.MOV R20, RZ, RZ, -R20 ;  /* 0x000000ffff147224 */ /* 0x000fe400078e0a14 */
[----:B------:R-:W-:-:S04]  /*07a0*/  IMAD.HI.U32 R7, R7, R21, R6 ;  /* 0x0000001507077227 */ /* 0x000fc800078e0006 */
[----:B------:R-:W-:Y:S01]  /*07b0*/  IMAD R4, R17, R4, R5 ;  /* 0x0000000411047224 */ /* 0x000fe200078e0205 */
[----:B------:R-:W-:Y:S01]  /*07c0*/  MOV R5, R20 ;  /* 0x0000001400057202 */ /* 0x000fe20000000f00 */
[----:B------:R-:W-:-:S03]  /*07d0*/  IMAD.HI.U32 R7, R7, R10, RZ ;  /* 0x0000000a07077227 */ /* 0x000fc600078e00ff */
[----:B------:R-:W-:Y:S01]  /*07e0*/  ISETP.GT.U32.AND P0, PT, R17, R4, PT ;  /* 0x000000041100720c */ /* 0x000fe20003f04070 */
[----:B------:R-:W-:-:S05]  /*07f0*/  IMAD R5, R7, R5, R10 ;  /* 0x0000000507057224 */ /* 0x000fca00078e020a */
[----:B------:R-:W-:-:S07]  /*0800*/  ISETP.GT.U32.AND P1, PT, R18, R5, PT ;  /* 0x000000051200720c */ /* 0x000fce0003f24070 */
[----:B------:R-:W-:Y:S01]  /*0810*/  @!P0 IMAD.IADD R4, R4, 0x1, -R17 ;  /* 0x0000000104048824 */ /* 0x000fe200078e0a11 */
[C---:B------:R-:W-:Y:S02]  /*0820*/  ISETP.GE.AND P0, PT, R19.reuse, RZ, PT ;  /* 0x000000ff1300720c */ /* 0x040fe40003f06270 */
[----:B------:R-:W-:Y:S02]  /*0830*/  IADD3 R19, PT, PT, -R19, RZ, RZ ;  /* 0x000000ff13137210 */ /* 0x000fe40007ffe1ff */
[----:B------:R-:W-:Y:S01]  /*0840*/  ISETP.GT.U32.AND P2, PT, R17, R4, PT ;  /* 0x000000041100720c */ /* 0x000fe20003f44070 */
[----:B------:R-:W-:Y:S02]  /*0850*/  @!P1 IMAD.IADD R5, R5, 0x1, -R18 ;  /* 0x0000000105059824 */ /* 0x000fe400078e0a12 */
[----:B------:R-:W-:Y:S02]  /*0860*/  IMAD R19, R16, R19, R9 ;  /* 0x0000001310137224 */ /* 0x000fe400078e0209 */
[----:B------:R-:W-:Y:S01]  /*0870*/  @!P1 VIADD R7, R7, 0x1 ;  /* 0x0000000107079836 */ /* 0x000fe20000000000 */
[----:B------:R-:W-:-:S02]  /*0880*/  ISETP.GE.U32.AND P3, PT, R5, R18, PT ;  /* 0x000000120500720c */ /* 0x000fc40003f66070 */
[----:B------:R-:W-:Y:S02]  /*0890*/  LOP3.LUT R5, R9, R0, RZ, 0x3c, !PT ;  /* 0x0000000009057212 */ /* 0x000fe400078e3cff */
[----:B------:R-:W-:-:S03]  /*08a0*/  ISETP.NE.AND P1, PT, R0, RZ, PT ;  /* 0x000000ff0000720c */ /* 0x000fc60003f25270 */
[----:B------:R-:W-:Y:S01]  /*08b0*/  @!P2 IMAD.IADD R4, R4, 0x1, -R17 ;  /* 0x000000010404a824 */ /* 0x000fe200078e0a11 */
[----:B------:R-:W-:-:S04]  /*08c0*/  ISETP.GE.AND P2, PT, R5, RZ, PT ;  /* 0x000000ff0500720c */ /* 0x000fc80003f46270 */
[----:B------:R-:W-:Y:S01]  /*08d0*/  @!P0 IADD3 R4, PT, PT, -R4, RZ, RZ ;  /* 0x000000ff04048210 */ /* 0x000fe20007ffe1ff */
[----:B------:R-:W-:Y:S01]  /*08e0*/  @P3 VIADD R7, R7, 0x1 ;  /* 0x0000000107073836 */ /* 0x000fe20000000000 */
[----:B------:R-:W-:-:S07]  /*08f0*/  @!P4 LOP3.LUT R4, RZ, R13, RZ, 0x33, !PT ;  /* 0x0000000dff04c212 */ /* 0x000fce00078e33ff */
[----:B------:R-:W-:Y:S02]  /*0900*/  @!P2 IADD3 R7, PT, PT, -R7, RZ, RZ ;  /* 0x000000ff0707a210 */ /* 0x000fe40007ffe1ff */
[----:B------:R-:W-:Y:S02]  /*0910*/  @!P1 LOP3.LUT R7, RZ, R0, RZ, 0x33, !PT ;  /* 0x00000000ff079212 */ /* 0x000fe400078e33ff */
[----:B------:R-:W-:-:S03]  /*0920*/  ISETP.NE.AND P2, PT, R15, UR9, PT ;  /* 0x000000090f007c0c */ /* 0x000fc6000bf45270 */
[----:B------:R-:W-:Y:S01]  /*0930*/  VIADD R13, R7, UR6 ;  /* 0x00000006070d7c36 */ /* 0x000fe20008000000 */
[----:B--2---:R-:W-:-:S04]  /*0940*/  ISETP.GE.AND P0, PT, R19, R11, PT ;  /* 0x0000000b1300720c */ /* 0x004fc80003f06270 */
[----:B----4-:R-:W-:-:S13]  /*0950*/  ISETP.GE.OR P0, PT, R4, R12, P0 ;  /* 0x0000000c0400720c */ /* 0x010fda0000706670 */
[----:B------:R-:W-:Y:S05]  /*0960*/  @P0 BRA `(.L_x_2) ;  /* 0x0000000400cc0947 */ /* 0x000fea0003800000 */
[----:B------:R-:W0:Y:S01]  /*0970*/  LDC R22, c[0x0][0x3ac] ;  /* 0x0000eb00ff167b82 */ /* 0x000e220000000800 */
[----:B------:R-:W1:Y:S01]  /*0980*/  LDCU.64 UR6, c[0x3][URZ] ;  /* 0x00c00000ff0677ac */ /* 0x000e620008000a00 */
[----:B------:R-:W-:Y:S01]  /*0990*/  BSSY.RECONVERGENT B1, `(.L_x_3) ;  /* 0x000001b000017945 */ /* 0x000fe20003800200 */
[----:B------:R-:W-:Y:S02]  /*09a0*/  ISETP.NE.AND P1, PT, R14, RZ, PT ;  /* 0x000000ff0e00720c */ /* 0x000fe40003f25270 */
[----:B------:R-:W-:Y:S01]  /*09b0*/  CS2R R10, SRZ ;  /* 0x00000000000a7805 */ /* 0x000fe2000001ff00 */
[----:B-1----:R-:W-:Y:S01]  /*09c0*/  IMAD R12, R8, UR7, R4 ;  /* 0x00000007080c7c24 */ /* 0x002fe2000f8e0204 */
[----:B------:R-:W-:-:S03]  /*09d0*/  CS2R R8, SRZ ;  /* 0x0000000000087805 */ /* 0x000fc6000001ff00 */
[----:B------:R-:W-:Y:S01]  /*09e0*/  IMAD R12, R12, UR6, R19 ;  /* 0x000000060c0c7c24 */ /* 0x000fe2000f8e0213 */
[----:B0-----:R-:W-:-:S13]  /*09f0*/  ISETP.GE.AND P0, PT, R3, R22, PT ;  /* 0x000000160300720c */ /* 0x001fda0003f06270 */
[----:B------:R-:W-:Y:S05]  /*0a00*/  @P0 BRA `(.L_x_4) ;  /* 0x00000000004c0947 */ /* 0x000fea0003800000 */
[----:B------:R-:W0:Y:S01]  /*0a10*/  LDC R4, c[0x0][0x3b4] ;  /* 0x0000ed00ff047b82 */ /* 0x000e220000000800 */
[----:B------:R-:W0:Y:S01]  /*0a20*/  LDCU UR6, c[0x3][0xc] ;  /* 0x00c00180ff0677ac */ /* 0x000e220008000800 */
[----:B------:R-:W-:Y:S01]  /*0a30*/  IMAD.MOV.U32 R25, RZ, RZ, R3 ;  /* 0x000000ffff197224 */ /* 0x000fe200078e0003 */
[----:B------:R-:W-:Y:S02]  /*0a40*/  CS2R R8, SRZ ;  /* 0x0000000000087805 */ /* 0x000fe4000001ff00 */
[----:B------:R-:W-:-:S03]  /*0a50*/  CS2R R10, SRZ ;  /* 0x00000000000a7805 */ /* 0x000fc6000001ff00 */
[----:B------:R-:W1:Y:S08]  /*0a60*/  LDC.64 R16, c[0x0][0x380] ;  /* 0x0000e000ff107b82 */ /* 0x000e700000000a00 */
[----:B------:R-:W2:Y:S01]  /*0a70*/  LDC.64 R18, c[0x0][0x388] ;  /* 0x0000e200ff127b82 */ /* 0x000ea20000000a00 */
[----:B0-----:R-:W-:-:S07]  /*0a80*/  IMAD R23, R13, UR6, R4 ;  /* 0x000000060d177c24 */ /* 0x001fce000f8e0204 */
.L_x_5:
[C---:B------:R-:W-:Y:S02]  /*0a90*/  IMAD R21, R25.reuse, UR14, R23 ;  /* 0x0000000e19157c24 */ /* 0x040fe4000f8e0217 */
[----:B------:R-:W-:Y:S02]  /*0aa0*/  IMAD R5, R25, UR5, R12 ;  /* 0x0000000519057c24 */ /* 0x000fe4000f8e020c */
[----:B-1----:R-:W-:-:S04]  /*0ab0*/  IMAD.WIDE R20, R21, 0x8, R16 ;  /* 0x0000000815147825 */ /* 0x002fc800078e0210 */
[----:B--2---:R-:W-:Y:S02]  /*0ac0*/  IMAD.WIDE R4, R5, 0x10, R18 ;  /* 0x0000001005047825 */ /* 0x004fe400078e0212 */
[----:B------:R-:W2:Y:S04]  /*0ad0*/  LDG.E.64.CONSTANT R20, desc[UR10][R20.64] ;  /* 0x0000000a14147981 */ /* 0x000ea8000c1e9b00 */
[----:B------:R-:W2:Y:S01]  /*0ae0*/  LDG.E.128.CONSTANT R4, desc[UR10][R4.64] ;  /* 0x0000000a04047981 */ /* 0x000ea2000c1e9d00 */
[----:B------:R-:W-:-:S04]  /*0af0*/  IADD3 R25, PT, PT, R25, UR9, RZ ;  /* 0x0000000919197c10 */ /* 0x000fc8000fffe0ff */
[----:B------:R-:W-:Y:S01]  /*0b00*/  ISETP.GE.AND P0, PT, R25, R22, PT ;  /* 0x000000161900720c */ /* 0x000fe20003f06270 */
[C---:B--2---:R-:W-:Y:S02]  /*0b10*/  DFMA R10, R20.reuse, R4, R10 ;  /* 0x00000004140a722b */ /* 0x044fe4000000000a */
[----:B------:R-:W-:-:S10]  /*0b20*/  DFMA R8, R20, R6, R8 ;  /* 0x000000061408722b */ /* 0x000fd40000000008 */
[----:B------:R-:W-:Y:S05]  /*0b30*/  @!P0 BRA `(.L_x_5) ;  /* 0xfffffffc00d48947 */ /* 0x000fea000383ffff */
.L_x_4:
[----:B------:R-:W-:Y:S05]  /*0b40*/  BSYNC.RECONVERGENT B1 ;  /* 0x0000000000017941 */ /* 0x000fea0003800200 */
.L_x_3:
[----:B------:R-:W-:-:S03]  /*0b50*/  UMOV UR6, 0xffffffff ;  /* 0xffffffff00067882 */ /* 0x000fc60000000000 */
[----:B------:R-:W-:Y:S05]  /*0b60*/  BRA.DIV UR6, `(.L_x_6) ;  /* 0x0000000606587947 */ /* 0x000fea000b800000 */
[----:B------:R-:W-:Y:S04]  /*0b70*/  SHFL.DOWN PT, R5, R11, 0x10, 0x1f ;  /* 0x0a001f000b057f89 */ /* 0x000fe800000e0000 */
[----:B------:R-:W0:Y:S04]  /*0b80*/  SHFL.DOWN PT, R4, R10, 0x10, 0x1f ;  /* 0x0a001f000a047f89 */ /* 0x000e2800000e0000 */
[----:B------:R-:W-:Y:S04]  /*0b90*/  SHFL.DOWN PT, R7, R9, 0x10, 0x1f ;  /* 0x0a001f0009077f89 */ /* 0x000fe800000e0000 */
[----:B------:R-:W1:Y:S01]  /*0ba0*/  SHFL.DOWN PT, R6, R8, 0x10, 0x1f ;  /* 0x0a001f0008067f89 */ /* 0x000e6200000e0000 */
[----:B0-----:R-:W-:-:S07]  /*0bb0*/  DADD R4, R4, R10 ;  /* 0x0000000004047229 */ /* 0x001fce000000000a */
[----:B------:R-:W-:Y:S01]  /*0bc0*/  SHFL.DOWN PT, R11, R5, 0x8, 0x1f ;  /* 0x09001f00050b7f89 */ /* 0x000fe200000e0000 */
[----:B-1----:R-:W-:-:S03]  /*0bd0*/  DADD R6, R6, R8 ;  /* 0x0000000006067229 */ /* 0x002fc60000000008 */
        /* <DEDUP_REMOVED lines=19> */
[----:B------:R1:W2:Y:S04]  /*0d10*/  SHFL.DOWN PT, R7, R9, 0x1, 0x1f ;  /* 0x08201f0009077f89 */ /* 0x0002a800000e0000 */
[----:B------:R1:W3:Y:S02]  /*0d20*/  SHFL.DOWN PT, R20, R8, 0x1, 0x1f ;  /* 0x08201f0008147f89 */ /* 0x0002e400000e0000 */
[----:B01----:R-:W-:-:S11]  /*0d30*/  DADD R4, R10, R4 ;  /* 0x000000000a047229 */ /* 0x003fd60000000004 */
.L_x_31:
[----:B---3--:R-:W-:-:S06]  /*0d40*/  IMAD.MOV.U32 R6, RZ, RZ, R20 ;  /* 0x000000ffff067224 */ /* 0x008fcc00078e0014 */
[----:B--2---:R-:W-:Y:S01]  /*0d50*/  DADD R6, R8, R6 ;  /* 0x0000000008067229 */ /* 0x004fe20000000006 */
[----:B------:R-:W-:Y:S10]  /*0d60*/  @P1 BRA `(.L_x_7) ;  /* 0x0000000000241947 */ /* 0x000ff40003800000 */
[----:B------:R-:W0:Y:S01]  /*0d70*/  S2UR UR8, SR_CgaCtaId ;  /* 0x00000000000879c3 */ /* 0x000e220000008800 */
[----:B------:R-:W-:Y:S01]  /*0d80*/  UMOV UR6, 0x400 ;  /* 0x0000040000067882 */ /* 0x000fe20000000000 */
[----:B------:R-:W-:Y:S01]  /*0d90*/  SHF.R.U32.HI R8, RZ, 0x2, R3 ;  /* 0x00000002ff087819 */ /* 0x000fe20000011603 */
[----:B------:R-:W-:-:S03]  /*0da0*/  UIADD3 UR7, UPT, UPT, UR6, 0x100, URZ ;  /* 0x0000010006077890 */ /* 0x000fc6000fffe0ff */
[----:B------:R-:W-:Y:S01]  /*0db0*/  LOP3.LUT R9, R8, 0xf8, RZ, 0xc0, !PT ;  /* 0x000000f808097812 */ /* 0x000fe200078ec0ff */
[----:B0-----:R-:W-:Y:S02]  /*0dc0*/  ULEA UR6, UR8, UR6, 0x18 ;  /* 0x0000000608067291 */ /* 0x001fe4000f8ec0ff */
[----:B------:R-:W-:-:S07]  /*0dd0*/  ULEA UR7, UR8, UR7, 0x18 ;  /* 0x0000000708077291 */ /* 0x000fce000f8ec0ff */
[----:B------:R0:W-:Y:S04]  /*0de0*/  STS.64 [R9+UR6], R4 ;  /* 0x0000000409007988 */ /* 0x0001e80008000a06 */
[----:B------:R0:W-:Y:S02]  /*0df0*/  STS.64 [R9+UR7], R6 ;  /* 0x0000000609007988 */ /* 0x0001e40008000a07 */
.L_x_7:
[----:B------:R-:W-:Y:S01]  /*0e00*/  ISETP.GT.U32.AND P0, PT, R3, 0x1f, PT ;  /* 0x0000001f0300780c */ /* 0x000fe20003f04070 */
[----:B------:R-:W-:Y:S05]  /*0e10*/  WARPSYNC.ALL ;  /* 0x0000000000007948 */ /* 0x000fea0003800000 */
[----:B------:R-:W-:Y:S07]  /*0e20*/  BAR.SYNC.DEFER_BLOCKING 0x0 ;  /* 0x0000000000007b1d */ /* 0x000fee0000010000 */
[----:B------:R-:W-:Y:S05]  /*0e30*/  @P0 BRA `(.L_x_2) ;  /* 0x0000000000980947 */ /* 0x000fea0003800000 */
[----:B------:R-:W1:Y:S01]  /*0e40*/  S2UR UR8, SR_CgaCtaId ;  /* 0x00000000000879c3 */ /* 0x000e620000008800 */
[----:B------:R-:W-:Y:S01]  /*0e50*/  UMOV UR6, 0x400 ;  /* 0x0000040000067882 */ /* 0x000fe20000000000 */
[----:B------:R-:W-:Y:S01]  /*0e60*/  ISETP.NE.AND P0, PT, R3, RZ, PT ;  /* 0x000000ff0300720c */ /* 0x000fe20003f05270 */
[----:B------:R-:W-:Y:S02]  /*0e70*/  UIADD3 UR7, UPT, UPT, UR6, 0x100, URZ ;  /* 0x0000010006077890 */ /* 0x000fe4000fffe0ff */
[----:B-1----:R-:W-:Y:S02]  /*0e80*/  ULEA UR6, UR8, UR6, 0x18 ;  /* 0x0000000608067291 */ /* 0x002fe4000f8ec0ff */
[----:B------:R-:W-:-:S04]  /*0e90*/  ULEA UR7, UR8, UR7, 0x18 ;  /* 0x0000000708077291 */ /* 0x000fc8000f8ec0ff */
[C---:B0-----:R-:W-:Y:S01]  /*0ea0*/  LEA R4, R14.reuse, UR6, 0x3 ;  /* 0x000000060e047c11 */ /* 0x041fe2000f8e18ff */
[----:B------:R-:W-:Y:S01]  /*0eb0*/  UMOV UR6, 0xffffffff ;  /* 0xffffffff00067882 */ /* 0x000fe20000000000 */
[----:B------:R-:W-:-:S04]  /*0ec0*/  LEA R8, R14, UR7, 0x3 ;  /* 0x000000070e087c11 */ /* 0x000fc8000f8e18ff */
[----:B------:R-:W0:Y:S04]  /*0ed0*/  LDS.64 R4, [R4] ;  /* 0x0000000004047984 */ /* 0x000e280000000a00 */
[----:B------:R-:W1:Y:S01]  /*0ee0*/  LDS.64 R8, [R8] ;  /* 0x0000000008087984 */ /* 0x000e620000000a00 */
[----:B------:R-:W-:Y:S05]  /*0ef0*/  BRA.DIV UR6, `(.L_x_8) ;  /* 0x0000000a06587947 */ /* 0x000fea000b800000 */
[----:B0-----:R-:W-:Y:S04]  /*0f00*/  SHFL.DOWN PT, R11, R5, 0x4, 0x1f ;  /* 0x08801f00050b7f89 */ /* 0x001fe800000e0000 */
[----:B------:R-:W0:Y:S04]  /*0f10*/  SHFL.DOWN PT, R10, R4, 0x4, 0x1f ;  /* 0x08801f00040a7f89 */ /* 0x000e2800000e0000 */
[----:B-1----:R-:W-:Y:S04]  /*0f20*/  SHFL.DOWN PT, R7, R9, 0x4, 0x1f ;  /* 0x08801f0009077f89 */ /* 0x002fe800000e0000 */
        /* <DEDUP_REMOVED lines=8> */
[----:B------:R-:W0:Y:S01]  /*0fb0*/  SHFL.DOWN PT, R24, R4, 0x1, 0x1f ;  /* 0x08201f0004187f89 */ /* 0x000e2200000e0000 */
[----:B-1----:R-:W-:-:S03]  /*0fc0*/  DADD R8, R6, R8 ;  /* 0x0000000006087229 */ /* 0x002fc60000000008 */
[----:B------:R-:W1:Y:S04]  /*0fd0*/  SHFL.DOWN PT, R21, R5, 0x1, 0x1f ;  /* 0x08201f0005157f89 */ /* 0x000e6800000e0000 */
[----:B------:R2:W3:Y:S04]  /*0fe0*/  SHFL.DOWN PT, R23, R9, 0x1, 0x1f ;  /* 0x08201f0009177f89 */ /* 0x0004e800000e0000 */
[----:B------:R2:W4:Y:S01]  /*0ff0*/  SHFL.DOWN PT, R22, R8, 0x1, 0x1f ;  /* 0x08201f0008167f89 */ /* 0x00052200000e0000 */
[----:B0-----:R-:W-:-:S06]  /*1000*/  IMAD.MOV.U32 R20, RZ, RZ, R24 ;  /* 0x000000ffff147224 */ /* 0x001fcc00078e0018 */
[----:B-12---:R-:W-:-:S11]  /*1010*/  DADD R20, R4, R20 ;  /* 0x0000000004147229 */ /* 0x006fd60000000014 */
.L_x_44:
[----:B------:R-:W0:Y:S01]  /*1020*/  @!P0 LDC.64 R10, c[0x0][0x390] ;  /* 0x0000e400ff0a8b82 */ /* 0x000e220000000a00 */
[----:B------:R-:W-:-:S04]  /*1030*/  @!P0 IMAD R13, R13, UR5, R12 ;  /* 0x000000050d0d8c24 */ /* 0x000fc8000f8e020c */
[----:B0-----:R-:W-:-:S05]  /*1040*/  @!P0 IMAD.WIDE R10, R13, 0x10, R10 ;  /* 0x000000100d0a8825 */ /* 0x001fca00078e020a */
[----:B------:R-:W2:Y:S01]  /*1050*/  @!P0 LDG.E.128 R4, desc[UR10][R10.64] ;  /* 0x0000000a0a048981 */ /* 0x000ea2000c1e1d00 */
[----:B---34-:R-:W-:Y:S02]  /*1060*/  DADD R22, R8, R22 ;  /* 0x0000000008167229 */ /* 0x018fe40000000016 */
[----:B--2---:R-:W-:-:S06]  /*1070*/  @!P0 DADD R4, R20, R4 ;  /* 0x0000000014048229 */ /* 0x004fcc0000000004 */
[----:B------:R-:W-:-:S07]  /*1080*/  @!P0 DADD R6, R22, R6 ;  /* 0x0000000016068229 */ /* 0x000fce0000000006 */
[----:B------:R1:W-:Y:S04]  /*1090*/  @!P0 STG.E.128 desc[UR10][R10.64], R4 ;  /* 0x000000040a008986 */ /* 0x0003e8000c101d0a */
.L_x_2:
[----:B------:R-:W-:Y:S05]  /*10a0*/  BSYNC B0 ;  /* 0x0000000000007941 */ /* 0x000fea0003800000 */
.L_x_1:
[----:B------:R-:W-:Y:S05]  /*10b0*/  @P2 BRA `(.L_x_9) ;  /* 0xfffffff000142947 */ /* 0x000fea000383ffff */
[----:B------:R-:W-:Y:S05]  /*10c0*/  EXIT ;  /* 0x000000000000794d */ /* 0x000fea0003800000 */
.L_x_6:
[----:B------:R-:W-:Y:S01]  /*10d0*/  BSSY B1, `(.L_x_10) ;  /* 0x0000008000017945 */ /* 0x000fe20003800000 */
[----:B------:R-:W-:Y:S01]  /*10e0*/  MOV R19, R11 ;  /* 0x0000000b00137202 */ /* 0x000fe20000000f00 */
[----:B------:R-:W-:Y:S01]  /*10f0*/  IMAD.MOV.U32 R18, RZ, RZ, 0x10 ;  /* 0x00000010ff127424 */ /* 0x000fe200078e00ff */
[----:B------:R-:W-:Y:S01]  /*1100*/  MOV R16, 0xffffffff ;  /* 0xffffffff00107802 */ /* 0x000fe20000000f00 */
[----:B------:R-:W-:-:S07]  /*1110*/  IMAD.MOV.U32 R17, RZ, RZ, 0x1f ;  /* 0x0000001fff117424 */ /* 0x000fce00078e00ff */
[----:B------:R-:W-:Y:S05]  /*1120*/  WARPSYNC.COLLECTIVE R16, `(.L_x_11) ;  /* 0x0000000010087348 */ /* 0x000fea0003c00000 */
[----:B------:R0:W1:Y:S02]  /*1130*/  SHFL.DOWN P3, R20, R19, R18, R17 ;  /* 0x0800001213147389 */ /* 0x0000640000060011 */
[----:B01----:R-:W-:Y:S05]  /*1140*/  ENDCOLLECTIVE ;  /* 0x000000000000791b */ /* 0x003fea0003800000 */
.L_x_11:
[----:B------:R-:W-:Y:S05]  /*1150*/  BSYNC B1 ;  /* 0x0000000000017941 */ /* 0x000fea0003800000 */
.L_x_10:
[----:B------:R-:W-:Y:S02]  /*1160*/  HFMA2 R18, -RZ, RZ, 0, 9.5367431640625e-07 ;  /* 0x00000010ff127431 */ /* 0x000fe400000001ff */
[----:B------:R-:W-:Y:S01]  /*1170*/  IMAD.MOV.U32 R19, RZ, RZ, R10 ;  /* 0x000000ffff137224 */ /* 0x000fe200078e000a */
[----:B------:R-:W-:Y:S01]  /*1180*/  MOV R16, 0xffffffff ;  /* 0xffffffff00107802 */ /* 0x000fe20000000f00 */
[----:B------:R-:W-:Y:S02]  /*1190*/  IMAD.MOV.U32 R17, RZ, RZ, 0x1f ;  /* 0x0000001fff117424 */ /* 0x000fe400078e00ff */
[----:B------:R-:W-:-:S07]  /*11a0*/  IMAD.MOV.U32 R5, RZ, RZ, R20 ;  /* 0x000000ffff057224 */ /* 0x000fce00078e0014 */
[----:B------:R-:W-:Y:S05]  /*11b0*/  WARPSYNC.COLLECTIVE R16, `(.L_x_12) ;  /* 0x0000000010087348 */ /* 0x000fea0003c00000 */
[----:B------:R0:W1:Y:S02]  /*11c0*/  SHFL.DOWN P3, R20, R19, R18, R17 ;  /* 0x0800001213147389 */ /* 0x0000640000060011 */
[----:B01----:R-:W-:Y:S05]  /*11d0*/  ENDCOLLECTIVE ;  /* 0x000000000000791b */ /* 0x003fea0003800000 */
.L_x_12:
[----:B------:R-:W-:Y:S01]  /*11e0*/  MOV R19, R9 ;  /* 0x0000000900137202 */ /* 0x000fe20000000f00 */
[----:B------:R-:W-:-:S07]  /*11f0*/  IMAD.MOV.U32 R4, RZ, RZ, R20 ;  /* 0x000000ffff047224 */ /* 0x000fce00078e0014 */
[----:B------:R-:W-:Y:S05]  /*1200*/  WARPSYNC.COLLECTIVE R16, `(.L_x_13) ;  /* 0x0000000010087348 */ /* 0x000fea0003c00000 */
[----:B------:R0:W1:Y:S02]  /*1210*/  SHFL.DOWN P3, R20, R19, R18, R17 ;  /* 0x0800001213147389 */ /* 0x0000640000060011 */
[----:B01----:R-:W-:Y:S05]  /*1220*/  ENDCOLLECTIVE ;  /* 0x000000000000791b */ /* 0x003fea0003800000 */
.L_x_13:
[----:B------:R-:W-:Y:S01]  /*1230*/  DADD R4, R4, R10 ;  /* 0x0000000004047229 */ /* 0x000fe2000000000a */
[----:B------:R-:W-:Y:S01]  /*1240*/  MOV R19, R8 ;  /* 0x0000000800137202 */ /* 0x000fe20000000f00 */
[----:B------:R-:W-:-:S09]  /*1250*/  IMAD.MOV.U32 R7, RZ, RZ, R20 ;  /* 0x000000ffff077224 */ /* 0x000fd200078e0014 */
[----:B------:R-:W-:Y:S05]  /*1260*/  WARPSYNC.COLLECTIVE R16, `(.L_x_14) ;  /* 0x0000000010087348 */ /* 0x000fea0003c00000 */
[----:B------:R0:W1:Y:S02]  /*1270*/  SHFL.DOWN P3, R20, R19, R18, R17 ;  /* 0x0800001213147389 */ /* 0x0000640000060011 */
[----:B01----:R-:W-:Y:S05]  /*1280*/  ENDCOLLECTIVE ;  /* 0x000000000000791b */ /* 0x003fea0003800000 */
.L_x_14:
[----:B------:R-:W-:Y:S01]  /*1290*/  MOV R19, R5 ;  /* 0x0000000500137202 */ /* 0x000fe20000000f00 */
[----:B------:R-:W-:Y:S02]  /*12a0*/  IMAD.MOV.U32 R18, RZ, RZ, 0x8 ;  /* 0x00000008ff127424 */ /* 0x000fe400078e00ff */
[----:B------:R-:W-:-:S07]  /*12b0*/  IMAD.MOV.U32 R6, RZ, RZ, R20 ;  /* 0x000000ffff067224 */ /* 0x000fce00078e0014 */
[----:B------:R-:W-:Y:S05]  /*12c0*/  WARPSYNC.COLLECTIVE R16, `(.L_x_15) ;  /* 0x0000000010087348 */ /* 0x000fea0003c00000 */
[----:B------:R0:W1:Y:S02]  /*12d0*/  SHFL.DOWN P3, R20, R19, R18, R17 ;  /* 0x0800001213147389 */ /* 0x0000640000060011 */
[----:B01----:R-:W-:Y:S05]  /*12e0*/  ENDCOLLECTIVE ;  /* 0x000000000000791b */ /* 0x003fea0003800000 */
.L_x_15:
[----:B------:R-:W-:Y:S01]  /*12f0*/  DADD R6, R6, R8 ;  /* 0x0000000006067229 */ /* 0x000fe20000000008 */
[----:B------:R-:W-:Y:S01]  /*1300*/  IMAD.MOV.U32 R19, RZ, RZ, R4 ;  /* 0x000000ffff137224 */ /* 0x000fe200078e0004 */
[----:B------:R-:W-:-:S09]  /*1310*/  MOV R11, R20 ;  /* 0x00000014000b7202 */ /* 0x000fd20000000f00 */
[----:B------:R-:W-:Y:S05]  /*1320*/  WARPSYNC.COLLECTIVE R16, `(.L_x_16) ;  /* 0x0000000010087348 */ /* 0x000fea0003c00000 */
[----:B------:R0:W1:Y:S02]  /*1330*/  SHFL.DOWN P3, R20, R19, R18, R17 ;  /* 0x0800001213147389 */ /* 0x0000640000060011 */
[----:B01----:R-:W-:Y:S05]  /*1340*/  ENDCOLLECTIVE ;  /* 0x000000000000791b */ /* 0x003fea0003800000 */
.L_x_16:
[----:B------:R-:W-:Y:S01]  /*1350*/  IMAD.MOV.U32 R19, RZ, RZ, R7 ;  /* 0x000000ffff137224 */ /* 0x000fe200078e0007 */
[----:B------:R-:W-:-:S07]  /*1360*/  MOV R10, R20 ;  /* 0x00000014000a7202 */ /* 0x000fce0000000f00 */
[----:B------:R-:W-:Y:S05]  /*1370*/  WARPSYNC.COLLECTIVE R16, `(.L_x_17) ;  /* 0x0000000010087348 */ /* 0x000fea0003c00000 */
[----:B------:R0:W1:Y:S02]  /*1380*/  SHFL.DOWN P3, R20, R19, R18, R17 ;  /* 0x0800001213147389 */ /* 0x0000640000060011 */
[----:B01----:R-:W-:Y:S05]  /*1390*/  ENDCOLLECTIVE ;  /* 0x000000000000791b */ /* 0x003fea0003800000 */
.L_x_17:
[----:B------:R-:W-:Y:S01]  /*13a0*/  DADD R10, R4, R10 ;  /* 0x00000000040a7229 */ /* 0x000fe2000000000a */
[----:B------:R-:W-:Y:S01]  /*13b0*/  IMAD.MOV.U32 R19, RZ, RZ, R6 ;  /* 0x000000ffff137224 */ /* 0x000fe200078e0006 */
[----:B------:R-:W-:-:S09]  /*13c0*/  MOV R9, R20 ;  /* 0x0000001400097202 */ /* 0x000fd20000000f00 */
[----:B------:R-:W-:Y:S05]  /*13d0*/  WARPSYNC.COLLECTIVE R16, `(.L_x_18) ;  /* 0x0000000010087348 */ /* 0x000fea0003c00000 */
[----:B------:R0:W1:Y:S02]  /*13e0*/  SHFL.DOWN P3, R20, R19, R18, R17 ;  /* 0x0800001213147389 */ /* 0x0000640000060011 */
[----:B01----:R-:W-:Y:S05]  /*13f0*/  ENDCOLLECTIVE ;  /* 0x000000000000791b */ /* 0x003fea0003800000 */
.L_x_18:
[----:B------:R-:W-:Y:S01]  /*1400*/  IMAD.MOV.U32 R19, RZ, RZ, R11 ;  /* 0x000000ffff137224 */ /* 0x000fe200078e000b */
[----:B------:R-:W-:Y:S02]  /*1410*/  MOV R18, 0x4 ;  /* 0x0000000400127802 */ /* 0x000fe40000000f00 */
[----:B------:R-:W-:-:S07]  /*1420*/  MOV R8, R20 ;  /* 0x0000001400087202 */ /* 0x000fce0000000f00 */
[----:B------:R-:W-:Y:S05]  /*1430*/  WARPSYNC.COLLECTIVE R16, `(.L_x_19) ;  /* 0x0000000010087348 */ /* 0x000fea0003c00000 */
[----:B------:R0:W1:Y:S02]  /*1440*/  SHFL.DOWN P3, R20, R19, R18, R17 ;  /* 0x0800001213147389 */ /* 0x0000640000060011 */
[----:B01----:R-:W-:Y:S05]  /*1450*/  ENDCOLLECTIVE ;  /* 0x000000000000791b */ /* 0x003fea0003800000 */
.L_x_19:
[----:B------:R-:W-:Y:S01]  /*1460*/  DADD R8, R6, R8 ;  /* 0x0000000006087229 */ /* 0x000fe20000000008 */
[----:B------:R-:W-:Y:S01]  /*1470*/  MOV R19, R10 ;  /* 0x0000000a00137202 */ /* 0x000fe20000000f00 */
[----:B------:R-:W-:-:S09]  /*1480*/  IMAD.MOV.U32 R5, RZ, RZ, R20 ;  /* 0x000000ffff057224 */ /* 0x000fd200078e0014 */
[----:B------:R-:W-:Y:S05]  /*1490*/  WARPSYNC.COLLECTIVE R16, `(.L_x_20) ;  /* 0x0000000010087348 */ /* 0x000fea0003c00000 */
[----:B------:R0:W1:Y:S02]  /*14a0*/  SHFL.DOWN P3, R20, R19, R18, R17 ;  /* 0x0800001213147389 */ /* 0x0000640000060011 */
[----:B01----:R-:W-:Y:S05]  /*14b0*/  ENDCOLLECTIVE ;  /* 0x000000000000791b */ /* 0x003fea0003800000 */
.L_x_20:
[----:B------:R-:W-:Y:S01]  /*14c0*/  MOV R19, R9 ;  /* 0x0000000900137202 */ /* 0x000fe20000000f00 */
[----:B------:R-:W-:-:S07]  /*14d0*/  IMAD.MOV.U32 R4, RZ, RZ, R20 ;  /* 0x000000ffff047224 */ /* 0x000fce00078e0014 */
[----:B------:R-:W-:Y:S05]  /*14e0*/  WARPSYNC.COLLECTIVE R16, `(.L_x_21) ;  /* 0x0000000010087348 */ /* 0x000fea0003c00000 */
[----:B------:R0:W1:Y:S02]  /*14f0*/  SHFL.DOWN P3, R20, R19, R18, R17 ;  /* 0x0800001213147389 */ /* 0x0000640000060011 */
[----:B01----:R-:W-:Y:S05]  /*1500*/  ENDCOLLECTIVE ;  /* 0x000000000000791b */ /* 0x003fea0003800000 */
.L_x_21:
[----:B------:R-:W-:Y:S01]  /*1510*/  DADD R4, R10, R4 ;  /* 0x000000000a047229 */ /* 0x000fe20000000004 */
[----:B------:R-:W-:Y:S01]  /*1520*/  MOV R19, R8 ;  /* 0x0000000800137202 */ /* 0x000fe20000000f00 */
[----:B------:R-:W-:-:S09]  /*1530*/  IMAD.MOV.U32 R7, RZ, RZ, R20 ;  /* 0x000000ffff077224 */ /* 0x000fd200078e0014 */
[----:B------:R-:W-:Y:S05]  /*1540*/  WARPSYNC.COLLECTIVE R16, `(.L_x_22) ;  /* 0x0000000010087348 */ /* 0x000fea0003c00000 */
[----:B------:R0:W1:Y:S02]  /*1550*/  SHFL.DOWN P3, R20, R19, R18, R17 ;  /* 0x0800001213147389 */ /* 0x0000640000060011 */
[----:B01----:R-:W-:Y:S05]  /*1560*/  ENDCOLLECTIVE ;  /* 0x000000000000791b */ /* 0x003fea0003800000 */
.L_x_22:
[----:B------:R-:W-:Y:S01]  /*1570*/  MOV R19, R5 ;  /* 0x0000000500137202 */ /* 0x000fe20000000f00 */
[----:B------:R-:W-:Y:S02]  /*1580*/  IMAD.MOV.U32 R18, RZ, RZ, 0x2 ;  /* 0x00000002ff127424 */ /* 0x000fe400078e00ff */
[----:B------:R-:W-:-:S07]  /*1590*/  IMAD.MOV.U32 R6, RZ, RZ, R20 ;  /* 0x000000ffff067224 */ /* 0x000fce00078e0014 */
[----:B------:R-:W-:Y:S05]  /*15a0*/  WARPSYNC.COLLECTIVE R16, `(.L_x_23) ;  /* 0x0000000010087348 */ /* 0x000fea0003c00000 */
[----:B------:R0:W1:Y:S02]  /*15b0*/  SHFL.DOWN P3, R20, R19, R18, R17 ;  /* 0x0800001213147389 */ /* 0x0000640000060011 */
[----:B01----:R-:W-:Y:S05]  /*15c0*/  ENDCOLLECTIVE ;  /* 0x000000000000791b */ /* 0x003fea0003800000 */
.L_x_23:
[----:B------:R-:W-:Y:S01]  /*15d0*/  DADD R6, R8, R6 ;  /* 0x0000000008067229 */ /* 0x000fe20000000006 */
[----:B------:R-:W-:Y:S01]  /*15e0*/  IMAD.MOV.U32 R19, RZ, RZ, R4 ;  /* 0x000000ffff137224 */ /* 0x000fe200078e0004 */
[----:B------:R-:W-:-:S09]  /*15f0*/  MOV R11, R20 ;  /* 0x00000014000b7202 */ /* 0x000fd20000000f00 */
[----:B------:R-:W-:Y:S05]  /*1600*/  WARPSYNC.COLLECTIVE R16, `(.L_x_24) ;  /* 0x0000000010087348 */ /* 0x000fea0003c00000 */
[----:B------:R0:W1:Y:S02]  /*1610*/  SHFL.DOWN P3, R20, R19, R18, R17 ;  /* 0x0800001213147389 */ /* 0x0000640000060011 */
[----:B01----:R-:W-:Y:S05]  /*1620*/  ENDCOLLECTIVE ;  /* 0x000000000000791b */ /* 0x003fea0003800000 */
.L_x_24:
[----:B------:R-:W-:Y:S01]  /*1630*/  IMAD.MOV.U32 R19, RZ, RZ, R7 ;  /* 0x000000ffff137224 */ /* 0x000fe200078e0007 */
[----:B------:R-:W-:-:S07]  /*1640*/  MOV R10, R20 ;  /* 0x00000014000a7202 */ /* 0x000fce0000000f00 */
[----:B------:R-:W-:Y:S05]  /*1650*/  WARPSYNC.COLLECTIVE R16, `(.L_x_25) ;  /* 0x0000000010087348 */ /* 0x000fea0003c00000 */
[----:B------:R0:W1:Y:S02]  /*1660*/  SHFL.DOWN P3, R20, R19, R18, R17 ;  /* 0x0800001213147389 */ /* 0x0000640000060011 */
[----:B01----:R-:W-:Y:S05]  /*1670*/  ENDCOLLECTIVE ;  /* 0x000000000000791b */ /* 0x003fea0003800000 */
.L_x_25:
[----:B------:R-:W-:Y:S01]  /*1680*/  DADD R10, R4, R10 ;  /* 0x00000000040a7229 */ /* 0x000fe2000000000a */
[----:B------:R-:W-:Y:S01]  /*1690*/  IMAD.MOV.U32 R19, RZ, RZ, R6 ;  /* 0x000000ffff137224 */ /* 0x000fe200078e0006 */
[----:B------:R-:W-:-:S09]  /*16a0*/  MOV R9, R20 ;  /* 0x0000001400097202 */ /* 0x000fd20000000f00 */
[----:B------:R-:W-:Y:S05]  /*16b0*/  WARPSYNC.COLLECTIVE R16, `(.L_x_26) ;  /* 0x0000000010087348 */ /* 0x000fea0003c00000 */
[----:B------:R0:W1:Y:S02]  /*16c0*/  SHFL.DOWN P3, R20, R19, R18, R17 ;  /* 0x0800001213147389 */ /* 0x0000640000060011 */
[----:B01----:R-:W-:Y:S05]  /*16d0*/  ENDCOLLECTIVE ;  /* 0x000000000000791b */ /* 0x003fea0003800000 */
.L_x_26:
[----:B------:R-:W-:Y:S01]  /*16e0*/  IMAD.MOV.U32 R19, RZ, RZ, R11 ;  /* 0x000000ffff137224 */ /* 0x000fe200078e000b */
[----:B------:R-:W-:Y:S02]  /*16f0*/  MOV R18, 0x1 ;  /* 0x0000000100127802 */ /* 0x000fe40000000f00 */
[----:B------:R-:W-:-:S07]  /*1700*/  MOV R8, R20 ;  /* 0x0000001400087202 */ /* 0x000fce0000000f00 */
[----:B------:R-:W-:Y:S05]  /*1710*/  WARPSYNC.COLLECTIVE R16, `(.L_x_27) ;  /* 0x0000000010087348 */ /* 0x000fea0003c00000 */
[----:B------:R0:W1:Y:S02]  /*1720*/  SHFL.DOWN P3, R20, R19, R18, R17 ;  /* 0x0800001213147389 */ /* 0x0000640000060011 */
[----:B01----:R-:W-:Y:S05]  /*1730*/  ENDCOLLECTIVE ;  /* 0x000000000000791b */ /* 0x003fea0003800000 */
.L_x_27:
[----:B------:R-:W-:Y:S01]  /*1740*/  DADD R8, R6, R8 ;  /* 0x0000000006087229 */ /* 0x000fe20000000008 */
[----:B------:R-:W-:Y:S01]  /*1750*/  MOV R19, R10 ;  /* 0x0000000a00137202 */ /* 0x000fe20000000f00 */
[----:B------:R-:W-:-:S09]  /*1760*/  IMAD.MOV.U32 R5, RZ, RZ, R20 ;  /* 0x000000ffff057224 */ /* 0x000fd200078e0014 */
[----:B------:R-:W-:Y:S05]  /*1770*/  WARPSYNC.COLLECTIVE R16, `(.L_x_28) ;  /* 0x0000000010087348 */ /* 0x000fea0003c00000 */
[----:B------:R0:W1:Y:S02]  /*1780*/  SHFL.DOWN P3, R20, R19, R18, R17 ;  /* 0x0800001213147389 */ /* 0x0000640000060011 */
[----:B01----:R-:W-:Y:S05]  /*1790*/  ENDCOLLECTIVE ;  /* 0x000000000000791b */ /* 0x003fea0003800000 */
.L_x_28:
[----:B------:R-:W-:Y:S01]  /*17a0*/  MOV R19, R9 ;  /* 0x0000000900137202 */ /* 0x000fe20000000f00 */
[----:B------:R-:W-:-:S07]  /*17b0*/  IMAD.MOV.U32 R4, RZ, RZ, R20 ;  /* 0x000000ffff047224 */ /* 0x000fce00078e0014 */
[----:B------:R-:W-:Y:S05]  /*17c0*/  WARPSYNC.COLLECTIVE R16, `(.L_x_29) ;  /* 0x0000000010087348 */ /* 0x000fea0003c00000 */
[----:B------:R0:W1:Y:S02]  /*17d0*/  SHFL.DOWN P3, R20, R19, R18, R17 ;  /* 0x0800001213147389 */ /* 0x0000640000060011 */
[----:B01----:R-:W-:Y:S05]  /*17e0*/  ENDCOLLECTIVE ;  /* 0x000000000000791b */ /* 0x003fea0003800000 */
.L_x_29:
[----:B------:R-:W-:Y:S01]  /*17f0*/  DADD R4, R10, R4 ;  /* 0x000000000a047229 */ /* 0x000fe20000000004 */
[----:B------:R-:W-:Y:S01]  /*1800*/  MOV R19, R8 ;  /* 0x0000000800137202 */ /* 0x000fe20000000f00 */
[----:B------:R-:W-:-:S09]  /*1810*/  IMAD.MOV.U32 R7, RZ, RZ, R20 ;  /* 0x000000ffff077224 */ /* 0x000fd200078e0014 */
[----:B------:R-:W-:Y:S05]  /*1820*/  WARPSYNC.COLLECTIVE R16, `(.L_x_30) ;  /* 0x0000000010087348 */ /* 0x000fea0003c00000 */
[----:B------:R0:W1:Y:S02]  /*1830*/  SHFL.DOWN P3, R20, R19, R18, R17 ;  /* 0x0800001213147389 */ /* 0x0000640000060011 */
[----:B01----:R-:W-:Y:S05]  /*1840*/  ENDCOLLECTIVE ;  /* 0x000000000000791b */ /* 0x003fea0003800000 */
.L_x_30:
[----:B------:R-:W-:Y:S05]  /*1850*/  BRA `(.L_x_31) ;  /* 0xfffffff400387947 */ /* 0x000fea000383ffff */
.L_x_8:
[----:B0-----:R-:W-:Y:S01]  /*1860*/  IMAD.MOV.U32 R19, RZ, RZ, R5 ;  /* 0x000000ffff137224 */ /* 0x001fe200078e0005 */
[----:B------:R-:W-:Y:S01]  /*1870*/  MOV R18, 0x4 ;  /* 0x0000000400127802 */ /* 0x000fe20000000f00 */
[----:B------:R-:W-:Y:S01]  /*1880*/  IMAD.MOV.U32 R17, RZ, RZ, 0x1f ;  /* 0x0000001fff117424 */ /* 0x000fe200078e00ff */
[----:B------:R-:W-:-:S07]  /*1890*/  MOV R16, 0xffffffff ;  /* 0xffffffff00107802 */ /* 0x000fce0000000f00 */
[----:B-1----:R-:W-:Y:S05]  /*18a0*/  WARPSYNC.COLLECTIVE R16, `(.L_x_32) ;  /* 0x0000000010087348 */ /* 0x002fea0003c00000 */
[----:B------:R0:W2:Y:S02]  /*18b0*/  SHFL.DOWN P3, R20, R19, R18, R17 ;  /* 0x0800001213147389 */ /* 0x0000a40000060011 */
[----:B012---:R-:W-:Y:S05]  /*18c0*/  ENDCOLLECTIVE ;  /* 0x000000000000791b */ /* 0x007fea0003800000 */
.L_x_32:
[----:B------:R-:W-:Y:S01]  /*18d0*/  MOV R19, R4 ;  /* 0x0000000400137202 */ /* 0x000fe20000000f00 */
[----:B------:R-:W-:-:S07]  /*18e0*/  IMAD.MOV.U32 R11, RZ, RZ, R20 ;  /* 0x000000ffff0b7224 */ /* 0x000fce00078e0014 */
[----:B------:R-:W-:Y:S05]  /*18f0*/  WARPSYNC.COLLECTIVE R16, `(.L_x_33) ;  /* 0x0000000010087348 */ /* 0x000fea0003c00000 */
[----:B------:R0:W1:Y:S02]  /*1900*/  SHFL.DOWN P3, R20, R19, R18, R17 ;  /* 0x0800001213147389 */ /* 0x0000640000060011 */
[----:B01----:R-:W-:Y:S05]  /*1910*/  ENDCOLLECTIVE ;  /* 0x000000000000791b */ /* 0x003fea0003800000 */
.L_x_33:
[----:B------:R-:W-:Y:S01]  /*1920*/  MOV R19, R9 ;  /* 0x0000000900137202 */ /* 0x000fe20000000f00 */
[----:B------:R-:W-:-:S07]  /*1930*/  IMAD.MOV.U32 R10, RZ, RZ, R20 ;  /* 0x000000ffff0a7224 */ /* 0x000fce00078e0014 */
[----:B------:R-:W-:Y:S05]  /*1940*/  WARPSYNC.COLLECTIVE R16, `(.L_x_34) ;  /* 0x0000000010087348 */ /* 0x000fea0003c00000 */
[----:B------:R0:W1:Y:S02]  /*1950*/  SHFL.DOWN P3, R20, R19, R18, R17 ;  /* 0x0800001213147389 */ /* 0x0000640000060011 */
[----:B01----:R-:W-:Y:S05]  /*1960*/  ENDCOLLECTIVE ;  /* 0x000000000000791b */ /* 0x003fea0003800000 */
.L_x_34:
[----:B------:R-:W-:Y:S01]  /*1970*/  DADD R10, R4, R10 ;  /* 0x00000000040a7229 */ /* 0x000fe2000000000a */
[----:B------:R-:W-:Y:S01]  /*1980*/  MOV R19, R8 ;  /* 0x0000000800137202 */ /* 0x000fe20000000f00 */
[----:B------:R-:W-:-:S09]  /*1990*/  IMAD.MOV.U32 R7, RZ, RZ, R20 ;  /* 0x000000ffff077224 */ /* 0x000fd200078e0014 */
[----:B------:R-:W-:Y:S05]  /*19a0*/  WARPSYNC.COLLECTIVE R16, `(.L_x_35) ;  /* 0x0000000010087348 */ /* 0x000fea0003c00000 */
[----:B------:R0:W1:Y:S02]  /*19b0*/  SHFL.DOWN P3, R20, R19, R18, R17 ;  /* 0x0800001213147389 */ /* 0x0000640000060011 */
[----:B01----:R-:W-:Y:S05]  /*19c0*/  ENDCOLLECTIVE ;  /* 0x000000000000791b */ /* 0x003fea0003800000 */
.L_x_35:
[----:B------:R-:W-:Y:S01]  /*19d0*/  MOV R19, R11 ;  /* 0x0000000b00137202 */ /* 0x000fe20000000f00 */
[----:B------:R-:W-:Y:S02]  /*19e0*/  IMAD.MOV.U32 R18, RZ, RZ, 0x2 ;  /* 0x00000002ff127424 */ /* 0x000fe400078e00ff */
[----:B------:R-:W-:-:S07]  /*19f0*/  IMAD.MOV.U32 R6, RZ, RZ, R20 ;  /* 0x000000ffff067224 */ /* 0x000fce00078e0014 */
[----:B------:R-:W-:Y:S05]  /*1a00*/  WARPSYNC.COLLECTIVE R16, `(.L_x_36) ;  /* 0x0000000010087348 */ /* 0x000fea0003c00000 */
[----:B------:R0:W1:Y:S02]  /*1a10*/  SHFL.DOWN P3, R20, R19, R18, R17 ;  /* 0x0800001213147389 */ /* 0x0000640000060011 */
[----:B01----:R-:W-:Y:S05]  /*1a20*/  ENDCOLLECTIVE ;  /* 0x000000000000791b */ /* 0x003fea0003800000 */
.L_x_36:
[----:B------:R-:W-:Y:S01]  /*1a30*/  DADD R6, R8, R6 ;  /* 0x0000000008067229 */ /* 0x000fe20000000006 */
[----:B------:R-:W-:Y:S01]  /*1a40*/  IMAD.MOV.U32 R19, RZ, RZ, R10 ;  /* 0x000000ffff137224 */ /* 0x000fe200078e000a */
[----:B------:R-:W-:-:S09]  /*1a50*/  MOV R5, R20 ;  /* 0x0000001400057202 */ /* 0x000fd20000000f00 */
[----:B------:R-:W-:Y:S05]  /*1a60*/  WARPSYNC.COLLECTIVE R16, `(.L_x_37) ;  /* 0x0000000010087348 */ /* 0x000fea0003c00000 */
[----:B------:R0:W1:Y:S02]  /*1a70*/  SHFL.DOWN P3, R20, R19, R18, R17 ;  /* 0x0800001213147389 */ /* 0x0000640000060011 */
[----:B01----:R-:W-:Y:S05]  /*1a80*/  ENDCOLLECTIVE ;  /* 0x000000000000791b */ /* 0x003fea0003800000 */
.L_x_37:
[----:B------:R-:W-:Y:S01]  /*1a90*/  IMAD.MOV.U32 R19, RZ, RZ, R7 ;  /* 0x000000ffff137224 */ /* 0x000fe200078e0007 */
[----:B------:R-:W-:-:S07]  /*1aa0*/  MOV R4, R20 ;  /* 0x0000001400047202 */ /* 0x000fce0000000f00 */
[----:B------:R-:W-:Y:S05]  /*1ab0*/  WARPSYNC.COLLECTIVE R16, `(.L_x_38) ;  /* 0x0000000010087348 */ /* 0x000fea0003c00000 */
[----:B------:R0:W1:Y:S02]  /*1ac0*/  SHFL.DOWN P3, R20, R19, R18, R17 ;  /* 0x0800001213147389 */ /* 0x0000640000060011 */
[----:B01----:R-:W-:Y:S05]  /*1ad0*/  ENDCOLLECTIVE ;  /* 0x000000000000791b */ /* 0x003fea0003800000 */
.L_x_38:
[----:B------:R-:W-:Y:S01]  /*1ae0*/  DADD R4, R10, R4 ;  /* 0x000000000a047229 */ /* 0x000fe20000000004 */
[----:B------:R-:W-:Y:S01]  /*1af0*/  IMAD.MOV.U32 R19, RZ, RZ, R6 ;  /* 0x000000ffff137224 */ /* 0x000fe200078e0006 */
[----:B------:R-:W-:-:S09]  /*1b00*/  MOV R9, R20 ;  /* 0x0000001400097202 */ /* 0x000fd20000000f00 */
[----:B------:R-:W-:Y:S05]  /*1b10*/  WARPSYNC.COLLECTIVE R16, `(.L_x_39) ;  /* 0x0000000010087348 */ /* 0x000fea0003c00000 */
[----:B------:R0:W1:Y:S02]  /*1b20*/  SHFL.DOWN P3, R20, R19, R18, R17 ;  /* 0x0800001213147389 */ /* 0x0000640000060011 */
[----:B01----:R-:W-:Y:S05]  /*1b30*/  ENDCOLLECTIVE ;  /* 0x000000000000791b */ /* 0x003fea0003800000 */
.L_x_39:
[----:B------:R-:W-:Y:S01]  /*1b40*/  IMAD.MOV.U32 R19, RZ, RZ, R5 ;  /* 0x000000ffff137224 */ /* 0x000fe200078e0005 */
[----:B------:R-:W-:Y:S02]  /*1b50*/  MOV R18, 0x1 ;  /* 0x0000000100127802 */ /* 0x000fe40000000f00 */
[----:B------:R-:W-:-:S07]  /*1b60*/  MOV R8, R20 ;  /* 0x0000001400087202 */ /* 0x000fce0000000f00 */
[----:B------:R-:W-:Y:S05]  /*1b70*/  WARPSYNC.COLLECTIVE R16, `(.L_x_40) ;  /* 0x0000000010087348 */ /* 0x000fea0003c00000 */
[----:B------:R0:W1:Y:S02]  /*1b80*/  SHFL.DOWN P3, R20, R19, R18, R17 ;  /* 0x0800001213147389 */ /* 0x0000640000060011 */
[----:B01----:R-:W-:Y:S05]  /*1b90*/  ENDCOLLECTIVE ;  /* 0x000000000000791b */ /* 0x003fea0003800000 */
.L_x_40:
[----:B------:R-:W-:Y:S01]  /*1ba0*/  DADD R8, R6, R8 ;  /* 0x0000000006087229 */ /* 0x000fe20000000008 */
[----:B------:R-:W-:Y:S01]  /*1bb0*/  MOV R19, R4 ;  /* 0x0000000400137202 */ /* 0x000fe20000000f00 */
[----:B------:R-:W-:-:S09]  /*1bc0*/  IMAD.MOV.U32 R21, RZ, RZ, R20 ;  /* 0x000000ffff157224 */ /* 0x000fd200078e0014 */
[----:B------:R-:W-:Y:S05]  /*1bd0*/  WARPSYNC.COLLECTIVE R16, `(.L_x_41) ;  /* 0x0000000010087348 */ /* 0x000fea0003c00000 */
[----:B------:R0:W1:Y:S02]  /*1be0*/  SHFL.DOWN P3, R20, R19, R18, R17 ;  /* 0x0800001213147389 */ /* 0x0000640000060011 */
[----:B01----:R-:W-:Y:S05]  /*1bf0*/  ENDCOLLECTIVE ;  /* 0x000000000000791b */ /* 0x003fea0003800000 */
.L_x_41:
[----:B------:R-:W-:Y:S01]  /*1c00*/  MOV R19, R9 ;  /* 0x0000000900137202 */ /* 0x000fe20000000f00 */
[----:B------:R-:W-:-:S07]  /*1c10*/  IMAD.MOV.U32 R24, RZ, RZ, R20 ;  /* 0x000000ffff187224 */ /* 0x000fce00078e0014 */
[----:B------:R-:W-:Y:S05]  /*1c20*/  WARPSYNC.COLLECTIVE R16, `(.L_x_42) ;  /* 0x0000000010087348 */ /* 0x000fea0003c00000 */
[----:B------:R0:W1:Y:S02]  /*1c30*/  SHFL.DOWN P3, R20, R19, R18, R17 ;  /* 0x0800001213147389 */ /* 0x0000640000060011 */
[----:B01----:R-:W-:Y:S05]  /*1c40*/  ENDCOLLECTIVE ;  /* 0x000000000000791b */ /* 0x003fea0003800000 */
.L_x_42:
[----:B------:R-:W-:Y:S01]  /*1c50*/  MOV R19, R8 ;  /* 0x0000000800137202 */ /* 0x000fe20000000f00 */
[----:B------:R-:W-:-:S07]  /*1c60*/  IMAD.MOV.U32 R23, RZ, RZ, R20 ;  /* 0x000000ffff177224 */ /* 0x000fce00078e0014 */
[----:B------:R-:W-:Y:S05]  /*1c70*/  WARPSYNC.COLLECTIVE R16, `(.L_x_43) ;  /* 0x0000000010087348 */ /* 0x000fea0003c00000 */
[----:B------:R0:W1:Y:S02]  /*1c80*/  SHFL.DOWN P3, R20, R19, R18, R17 ;  /* 0x0800001213147389 */ /* 0x0000640000060011 */
[----:B01----:R-:W-:Y:S05]  /*1c90*/  ENDCOLLECTIVE ;  /* 0x000000000000791b */ /* 0x003fea0003800000 */
.L_x_43:
[----:B------:R-:W-:Y:S01]  /*1ca0*/  IMAD.MOV.U32 R22, RZ, RZ, R20 ;  /* 0x000000ffff167224 */ /* 0x000fe200078e0014 */
[----:B------:R-:W-:-:S06]  /*1cb0*/  MOV R20, R24 ;  /* 0x0000001800147202 */ /* 0x000fcc0000000f00 */
[----:B------:R-:W-:Y:S01]  /*1cc0*/  DADD R20, R4, R20 ;  /* 0x0000000004147229 */ /* 0x000fe20000000014 */
[----:B------:R-:W-:Y:S10]  /*1cd0*/  BRA `(.L_x_44) ;  /* 0xfffffff000d07947 */ /* 0x000ff4000383ffff */
.L_x_45:
        /* <DEDUP_REMOVED lines=10> */
.L_x_47:


//--------------------- .nv.shared.reserved.0     --------------------------
	.section	.nv.shared.reserved.0,"aw",@nobits
	.weak		__nv_reservedSMEM_offset_0_alias
	.size		__nv_reservedSMEM_offset_0_alias, 0, 64
	.other		__nv_reservedSMEM_offset_0_alias,@"STO_CUDA_RESERVED_SHARED STV_DEFAULT"
__nv_reservedSMEM_offset_0_alias:
	.zero		0
	.zero		64


//--------------------- .nv.global                --------------------------
	.section	.nv.global,"aw",@nobits
.nv.global:
	.type		_ZN34_INTERNAL_614a4a34_4_k_cu_9a6d80df6thrust24THRUST_300001_SM_1000_NS12placeholders2_8E,@object
	.size		_ZN34_INTERNAL_614a4a34_4_k_cu_9a6d80df6thrust24THRUST_300001_SM_1000_NS12placeholders2_8E,(_ZN34_INTERNAL_614a4a34_4_k_cu_9a6d80df4cuda3std3__436_GLOBAL__N__614a4a34_4_k_cu_9a6d80df6ignoreE - _ZN34_INTERNAL_614a4a34_4_k_cu_9a6d80df6thrust24THRUST_300001_SM_1000_NS12placeholders2_8E)
_ZN34_INTERNAL_614a4a34_4_k_cu_9a6d80df6thrust24THRUST_300001_SM_1000_NS12placeholders2_8E:
	.zero		1
	.type		_ZN34_INTERNAL_614a4a34_4_k_cu_9a6d80df4cuda3std3__436_GLOBAL__N__614a4a34_4_k_cu_9a6d80df6ignoreE,@object
	.size		_ZN34_INTERNAL_614a4a34_4_k_cu_9a6d80df4cuda3std3__436_GLOBAL__N__614a4a34_4_k_cu_9a6d80df6ignoreE,(_ZN34_INTERNAL_614a4a34_4_k_cu_9a6d80df4cuda3std6ranges3__45__cpo4dataE - _ZN34_INTERNAL_614a4a34_4_k_cu_9a6d80df4cuda3std3__436_GLOBAL__N__614a4a34_4_k_cu_9a6d80df6ignoreE)
_ZN34_INTERNAL_614a4a34_4_k_cu_9a6d80df4cuda3std3__436_GLOBAL__N__614a4a34_4_k_cu_9a6d80df6ignoreE:
	.zero		1
	.type		_ZN34_INTERNAL_614a4a34_4_k_cu_9a6d80df4cuda3std6ranges3__45__cpo4dataE,@object
	.size		_ZN34_INTERNAL_614a4a34_4_k_cu_9a6d80df4cuda3std6ranges3__45__cpo4dataE,(_ZN34_INTERNAL_614a4a34_4_k_cu_9a6d80df6thrust24THRUST_300001_SM_1000_NS6system3cpp3parE - _ZN34_INTERNAL_614a4a34_4_k_cu_9a6d80df4cuda3std6ranges3__45__cpo4dataE)
_ZN34_INTERNAL_614a4a34_4_k_cu_9a6d80df4cuda3std6ranges3__45__cpo4dataE:
	.zero		1
	.type		_ZN34_INTERNAL_614a4a34_4_k_cu_9a6d80df6thrust24THRUST_300001_SM_1000_NS6system3cpp3parE,@object
	.size		_ZN34_INTERNAL_614a4a34_4_k_cu_9a6d80df6thrust24THRUST_300001_SM_1000_NS6system3cpp3parE,(_ZN34_INTERNAL_614a4a34_4_k_cu_9a6d80df4cuda3std3__45__cpo5beginE - _ZN34_INTERNAL_614a4a34_4_k_cu_9a6d80df6thrust24THRUST_300001_SM_1000_NS6system3cpp3parE)
_ZN34_INTERNAL_614a4a34_4_k_cu_9a6d80df6thrust24THRUST_300001_SM_1000_NS6system3cpp3parE:
	.zero		1
	.type		_ZN34_INTERNAL_614a4a34_4_k_cu_9a6d80df4cuda3std3__45__cpo5beginE,@object
	.size		_ZN34_INTERNAL_614a4a34_4_k_cu_9a6d80df4cuda3std3__45__cpo5beginE,(_ZN34_INTERNAL_614a4a34_4_k_cu_9a6d80df4cuda3std6ranges3__45__cpo5beginE - _ZN34_INTERNAL_614a4a34_4_k_cu_9a6d80df4cuda3std3__45__cpo5beginE)
_ZN34_INTERNAL_614a4a34_4_k_cu_9a6d80df4cuda3std3__45__cpo5beginE:
	.zero		1
	.type		_ZN34_INTERNAL_614a4a34_4_k_cu_9a6d80df4cuda3std6ranges3__45__cpo5beginE,@object
	.size		_ZN34_INTERNAL_614a4a34_4_k_cu_9a6d80df4cuda3std6ranges3__45__cpo5beginE,(_ZN34_INTERNAL_614a4a34_4_k_cu_9a6d80df6thrust24THRUST_300001_SM_1000_NS6deviceE - _ZN34_INTERNAL_614a4a34_4_k_cu_9a6d80df4cuda3std6ranges3__45__cpo5beginE)
_ZN34_INTERNAL_614a4a34_4_k_cu_9a6d80df4cuda3std6ranges3__45__cpo5beginE:
	.zero		1
	.type		_ZN34_INTERNAL_614a4a34_4_k_cu_9a6d80df6thrust24THRUST_300001_SM_1000_NS6deviceE,@object
	.size		_ZN34_INTERNAL_614a4a34_4_k_cu_9a6d80df6thrust24THRUST_300001_SM_1000_NS6deviceE,(_ZN34_INTERNAL_614a4a34_4_k_cu_9a6d80df4cuda3std3__47nulloptE - _ZN34_INTERNAL_614a4a34_4_k_cu_9a6d80df6thrust24THRUST_300001_SM_1000_NS6deviceE)
_ZN34_INTERNAL_614a4a34_4_k_cu_9a6d80df6thrust24THRUST_300001_SM_1000_NS6deviceE:
	.zero		1
	.type		_ZN34_INTERNAL_614a4a34_4_k_cu_9a6d80df4cuda3std3__47nulloptE,@object
	.size		_ZN34_INTERNAL_614a4a34_4_k_cu_9a6d80df4cuda3std3__47nulloptE,(_ZN34_INTERNAL_614a4a34_4_k_cu_9a6d80df4cuda3std6ranges3__45__cpo8distanceE - _ZN34_INTERNAL_614a4a34_4_k_cu_9a6d80df4cuda3std3__47nulloptE)
_ZN34_INTERNAL_614a4a34_4_k_cu_9a6d80df4cuda3std3__47nulloptE:
	.zero		1
	.type		_ZN34_INTERNAL_614a4a34_4_k_cu_9a6d80df4cuda3std6ranges3__45__cpo8distanceE,@object
	.size		_ZN34_INTERNAL_614a4a34_4_k_cu_9a6d80df4cuda3std6ranges3__45__cpo8distanceE,(_ZN34_INTERNAL_614a4a34_4_k_cu_9a6d80df6thrust24THRUST_300001_SM_1000_NS12placeholders2_4E - _ZN34_INTERNAL_614a4a34_4_k_cu_9a6d80df4cuda3std6ranges3__45__cpo8distanceE)
_ZN34_INTERNAL_614a4a34_4_k_cu_9a6d80df4cuda3std6ranges3__45__cpo8distanceE:
	.zero		1
	.type		_ZN34_INTERNAL_614a4a34_4_k_cu_9a6d80df6thrust24THRUST_300001_SM_1000_NS12placeholders2_4E,@object
	.size		_ZN34_INTERNAL_614a4a34_4_k_cu_9a6d80df6thrust24THRUST_300001_SM_1000_NS12placeholders2_4E,(_ZN34_INTERNAL_614a4a34_4_k_cu_9a6d80df4cuda3std3__45__cpo6rbeginE - _ZN34_INTERNAL_614a4a34_4_k_cu_9a6d80df6thrust24THRUST_300001_SM_1000_NS12placeholders2_4E)
_ZN34_INTERNAL_614a4a34_4_k_cu_9a6d80df6thrust24THRUST_300001_SM_1000_NS12placeholders2_4E:
	.zero		1
	.type		_ZN34_INTERNAL_614a4a34_4_k_cu_9a6d80df4cuda3std3__45__cpo6rbeginE,@object
	.size		_ZN34_INTERNAL_614a4a34_4_k_cu_9a6d80df4cuda3std3__45__cpo6rbeginE,(_ZN34_INTERNAL_614a4a34_4_k_cu_9a6d80df4cuda3std6ranges3__45__cpo7advanceE - _ZN34_INTERNAL_614a4a34_4_k_cu_9a6d80df4cuda3std3__45__cpo6rbeginE)
_ZN34_INTERNAL_614a4a34_4_k_cu_9a6d80df4cuda3std3__45__cpo6rbeginE:
	.zero		1
	.type		_ZN34_INTERNAL_614a4a34_4_k_cu_9a6d80df4cuda3std6ranges3__45__cpo7advanceE,@object
	.size		_ZN34_INTERNAL_614a4a34_4_k_cu_9a6d80df4cuda3std6ranges3__45__cpo7advanceE,(_ZN34_INTERNAL_614a4a34_4_k_cu_9a6d80df6thrust24THRUST_300001_SM_1000_NS12placeholders3_10E - _ZN34_INTERNAL_614a4a34_4_k_cu_9a6d80df4cuda3std6ranges3__45__cpo7advanceE)
_ZN34_INTERNAL_614a4a34_4_k_cu_9a6d80df4cuda3std6ranges3__45__cpo7advanceE:
	.zero		1
	.type		_ZN34_INTERNAL_614a4a34_4_k_cu_9a6d80df6thrust24THRUST_300001_SM_1000_NS12placeholders3_10E,@object
	.size		_ZN34_INTERNAL_614a4a34_4_k_cu_9a6d80df6thrust24THRUST_300001_SM_1000_NS12placeholders3_10E,(_ZN34_INTERNAL_614a4a34_4_k_cu_9a6d80df4cuda3std3__48in_placeE - _ZN34_INTERNAL_614a4a34_4_k_cu_9a6d80df6thrust24THRUST_300001_SM_1000_NS12placeholders3_10E)
_ZN34_INTERNAL_614a4a34_4_k_cu_9a6d80df6thrust24THRUST_300001_SM_1000_NS12placeholders3_10E:
	.zero		1
	.type		_ZN34_INTERNAL_614a4a34_4_k_cu_9a6d80df4cuda3std3__48in_placeE,@object
	.size		_ZN34_INTERNAL_614a4a34_4_k_cu_9a6d80df4cuda3std3__48in_placeE,(_ZN34_INTERNAL_614a4a34_4_k_cu_9a6d80df4cuda3std6ranges3__45__cpo4sizeE - _ZN34_INTERNAL_614a4a34_4_k_cu_9a6d80df4cuda3std3__48in_placeE)
_ZN34_INTERNAL_614a4a34_4_k_cu_9a6d80df4cuda3std3__48in_placeE:
	.zero		1
	.type		_ZN34_INTERNAL_614a4a34_4_k_cu_9a6d80df4cuda3std6ranges3__45__cpo4sizeE,@object
	.size		_ZN34_INTERNAL_614a4a34_4_k_cu_9a6d80df4cuda3std6ranges3__45__cpo4sizeE,(_ZN34_INTERNAL_614a4a34_4_k_cu_9a6d80df6thrust24THRUST_300001_SM_1000_NS12placeholders2_2E - _ZN34_INTERNAL_614a4a34_4_k_cu_9a6d80df4cuda3std6ranges3__45__cpo4sizeE)
_ZN34_INTERNAL_614a4a34_4_k_cu_9a6d80df4cuda3std6ranges3__45__cpo4sizeE:
	.zero		1
	.type		_ZN34_INTERNAL_614a4a34_4_k_cu_9a6d80df6thrust24THRUST_300001_SM_1000_NS12placeholders2_2E,@object
	.size		_ZN34_INTERNAL_614a4a34_4_k_cu_9a6d80df6thrust24THRUST_300001_SM_1000_NS12placeholders2_2E,(_ZN34_INTERNAL_614a4a34_4_k_cu_9a6d80df4cuda3std3__45__cpo6cbeginE - _ZN34_INTERNAL_614a4a34_4_k_cu_9a6d80df6thrust24THRUST_300001_SM_1000_NS12placeholders2_2E)
_ZN34_INTERNAL_614a4a34_4_k_cu_9a6d80df6thrust24THRUST_300001_SM_1000_NS12placeholders2_2E:
	.zero		1
	.type		_ZN34_INTERNAL_614a4a34_4_k_cu_9a6d80df4cuda3std3__45__cpo6cbeginE,@object
	.size		_ZN34_INTERNAL_614a4a34_4_k_cu_9a6d80df4cuda3std3__45__cpo6cbeginE,(_ZN34_INTERNAL_614a4a34_4_k_cu_9a6d80df4cuda3std6ranges3__45__cpo6cbeginE - _ZN34_INTERNAL_614a4a34_4_k_cu_9a6d80df4cuda3std3__45__cpo6cbeginE)
_ZN34_INTERNAL_614a4a34_4_k_cu_9a6d80df4cuda3std3__45__cpo6cbeginE:
	.zero		1
	.type		_ZN34_INTERNAL_614a4a34_4_k_cu_9a6d80df4cuda3std6ranges3__45__cpo6cbeginE,@object
	.size		_ZN34_INTERNAL_614a4a34_4_k_cu_9a6d80df4cuda3std6ranges3__45__cpo6cbeginE,(_ZN34_INTERNAL_614a4a34_4_k_cu_9a6d80df6thrust24THRUST_300001_SM_1000_NS12placeholders2_6E - _ZN34_INTERNAL_614a4a34_4_k_cu_9a6d80df4cuda3std6ranges3__45__cpo6cbeginE)
_ZN34_INTERNAL_614a4a34_4_k_cu_9a6d80df4cuda3std6ranges3__45__cpo6cbeginE:
	.zero		1
	.type		_ZN34_INTERNAL_614a4a34_4_k_cu_9a6d80df6thrust24THRUST_300001_SM_1000_NS12placeholders2_6E,@object
	.size		_ZN34_INTERNAL_614a4a34_4_k_cu_9a6d80df6thrust24THRUST_300001_SM_1000_NS12placeholders2_6E,(_ZN34_INTERNAL_614a4a34_4_k_cu_9a6d80df4cuda3std3__45__cpo7crbeginE - _ZN34_INTERNAL_614a4a34_4_k_cu_9a6d80df6thrust24THRUST_300001_SM_1000_NS12placeholders2_6E)
_ZN34_INTERNAL_614a4a34_4_k_cu_9a6d80df6thrust24THRUST_300001_SM_1000_NS12placeholders2_6E:
	.zero		1
	.type		_ZN34_INTERNAL_614a4a34_4_k_cu_9a6d80df4cuda3std3__45__cpo7crbeginE,@object
	.size		_ZN34_INTERNAL_614a4a34_4_k_cu_9a6d80df4cuda3std3__45__cpo7crbeginE,(_ZN34_INTERNAL_614a4a34_4_k_cu_9a6d80df4cuda3std6ranges3__45__cpo4nextE - _ZN34_INTERNAL_614a4a34_4_k_cu_9a6d80df4cuda3std3__45__cpo7crbeginE)
_ZN34_INTERNAL_614a4a34_4_k_cu_9a6d80df4cuda3std3__45__cpo7crbeginE:
	.zero		1
	.type		_ZN34_INTERNAL_614a4a34_4_k_cu_9a6d80df4cuda3std6ranges3__45__cpo4nextE,@object
	.size		_ZN34_INTERNAL_614a4a34_4_k_cu_9a6d80df4cuda3std6ranges3__45__cpo4nextE,(_ZN34_INTERNAL_614a4a34_4_k_cu_9a6d80df4cuda3std6ranges3__45__cpo4swapE - _ZN34_INTERNAL_614a4a34_4_k_cu_9a6d80df4cuda3std6ranges3__45__cpo4nextE)
_ZN34_INTERNAL_614a4a34_4_k_cu_9a6d80df4cuda3std6ranges3__45__cpo4nextE:
	.zero		1
	.type		_ZN34_INTERNAL_614a4a34_4_k_cu_9a6d80df4cuda3std6ranges3__45__cpo4swapE,@object
	.size		_ZN34_INTERNAL_614a4a34_4_k_cu_9a6d80df4cuda3std6ranges3__45__cpo4swapE,(_ZN34_INTERNAL_614a4a34_4_k_cu_9a6d80df6thrust24THRUST_300001_SM_1000_NS8cuda_cub10par_nosyncE - _ZN34_INTERNAL_614a4a34_4_k_cu_9a6d80df4cuda3std6ranges3__45__cpo4swapE)
_ZN34_INTERNAL_614a4a34_4_k_cu_9a6d80df4cuda3std6ranges3__45__cpo4swapE:
	.zero		1
	.type		_ZN34_INTERNAL_614a4a34_4_k_cu_9a6d80df6thrust24THRUST_300001_SM_1000_NS8cuda_cub10par_nosyncE,@object
	.size		_ZN34_INTERNAL_614a4a34_4_k_cu_9a6d80df6thrust24THRUST_300001_SM_1000_NS8cuda_cub10par_nosyncE,(_ZN34_INTERNAL_614a4a34_4_k_cu_9a6d80df6thrust24THRUST_300001_SM_1000_NS3seqE - _ZN34_INTERNAL_614a4a34_4_k_cu_9a6d80df6thrust24THRUST_300001_SM_1000_NS8cuda_cub10par_nosyncE)
_ZN34_INTERNAL_614a4a34_4_k_cu_9a6d80df6thrust24THRUST_300001_SM_1000_NS8cuda_cub10par_nosyncE:
	.zero		1
	.type		_ZN34_INTERNAL_614a4a34_4_k_cu_9a6d80df6thrust24THRUST_300001_SM_1000_NS3seqE,@object
	.size		_ZN34_INTERNAL_614a4a34_4_k_cu_9a6d80df6thrust24THRUST_300001_SM_1000_NS3seqE,(_ZN34_INTERNAL_614a4a34_4_k_cu_9a6d80df4cuda3std3__420unreachable_sentinelE - _ZN34_INTERNAL_614a4a34_4_k_cu_9a6d80df6thrust24THRUST_300001_SM_1000_NS3seqE)
_ZN34_INTERNAL_614a4a34_4_k_cu_9a6d80df6thrust24THRUST_300001_SM_1000_NS3seqE:
	.zero		1
	.type		_ZN34_INTERNAL_614a4a34_4_k_cu_9a6d80df4cuda3std3__420unreachable_sentinelE,@object
	.size		_ZN34_INTERNAL_614a4a34_4_k_cu_9a6d80df4cuda3std3__420unreachable_sentinelE,(_ZN34_INTERNAL_614a4a34_4_k_cu_9a6d80df4cuda3std6ranges3__45__cpo5ssizeE - _ZN34_INTERNAL_614a4a34_4_k_cu_9a6d80df4cuda3std3__420unreachable_sentinelE)
_ZN34_INTERNAL_614a4a34_4_k_cu_9a6d80df4cuda3std3__420unreachable_sentinelE:
	.zero		1
	.type		_ZN34_INTERNAL_614a4a34_4_k_cu_9a6d80df4cuda3std6ranges3__45__cpo5ssizeE,@object
	.size		_ZN34_INTERNAL_614a4a34_4_k_cu_9a6d80df4cuda3std6ranges3__45__cpo5ssizeE,(_ZN34_INTERNAL_614a4a34_4_k_cu_9a6d80df6thrust24THRUST_300001_SM_1000_NS12placeholders2_3E - _ZN34_INTERNAL_614a4a34_4_k_cu_9a6d80df4cuda3std6ranges3__45__cpo5ssizeE)
_ZN34_INTERNAL_614a4a34_4_k_cu_9a6d80df4cuda3std6ranges3__45__cpo5ssizeE:
	.zero		1
	.type		_ZN34_INTERNAL_614a4a34_4_k_cu_9a6d80df6thrust24THRUST_300001_SM_1000_NS12placeholders2_3E,@object
	.size		_ZN34_INTERNAL_614a4a34_4_k_cu_9a6d80df6thrust24THRUST_300001_SM_1000_NS12placeholders2_3E,(_ZN34_INTERNAL_614a4a34_4_k_cu_9a6d80df4cuda3std3__45__cpo4cendE - _ZN34_INTERNAL_614a4a34_4_k_cu_9a6d80df6thrust24THRUST_300001_SM_1000_NS12placeholders2_3E)
_ZN34_INTERNAL_614a4a34_4_k_cu_9a6d80df6thrust24THRUST_300001_SM_1000_NS12placeholders2_3E:
	.zero		1
	.type		_ZN34_INTERNAL_614a4a34_4_k_cu_9a6d80df4cuda3std3__45__cpo4cendE,@object
	.size		_ZN34_INTERNAL_614a4a34_4_k_cu_9a6d80df4cuda3std3__45__cpo4cendE,(_ZN34_INTERNAL_614a4a34_4_k_cu_9a6d80df4cuda3std6ranges3__45__cpo4cendE - _ZN34_INTERNAL_614a4a34_4_k_cu_9a6d80df4cuda3std3__45__cpo4cendE)
_ZN34_INTERNAL_614a4a34_4_k_cu_9a6d80df4cuda3std3__45__cpo4cendE:
	.zero		1
	.type		_ZN34_INTERNAL_614a4a34_4_k_cu_9a6d80df4cuda3std6ranges3__45__cpo4cendE,@object
	.size		_ZN34_INTERNAL_614a4a34_4_k_cu_9a6d80df4cuda3std6ranges3__45__cpo4cendE,(_ZN34_INTERNAL_614a4a34_4_k_cu_9a6d80df6thrust24THRUST_300001_SM_1000_NS12placeholders2_7E - _ZN34_INTERNAL_614a4a34_4_k_cu_9a6d80df4cuda3std6ranges3__45__cpo4cendE)
_ZN34_INTERNAL_614a4a34_4_k_cu_9a6d80df4cuda3std6ranges3__45__cpo4cendE:
	.zero		1
	.type		_ZN34_INTERNAL_614a4a34_4_k_cu_9a6d80df6thrust24THRUST_300001_SM_1000_NS12placeholders2_7E,@object
	.size		_ZN34_INTERNAL_614a4a34_4_k_cu_9a6d80df6thrust24THRUST_300001_SM_1000_NS12placeholders2_7E,(_ZN34_INTERNAL_614a4a34_4_k_cu_9a6d80df4cuda3std3__45__cpo5crendE - _ZN34_INTERNAL_614a4a34_4_k_cu_9a6d80df6thrust24THRUST_300001_SM_1000_NS12placeholders2_7E)
_ZN34_INTERNAL_614a4a34_4_k_cu_9a6d80df6thrust24THRUST_300001_SM_1000_NS12placeholders2_7E:
	.zero		1
	.type		_ZN34_INTERNAL_614a4a34_4_k_cu_9a6d80df4cuda3std3__45__cpo5crendE,@object
	.size		_ZN34_INTERNAL_614a4a34_4_k_cu_9a6d80df4cuda3std3__45__cpo5crendE,(_ZN34_INTERNAL_614a4a34_4_k_cu_9a6d80df4cuda3std6ranges3__45__cpo4prevE - _ZN34_INTERNAL_614a4a34_4_k_cu_9a6d80df4cuda3std3__45__cpo5crendE)
_ZN34_INTERNAL_614a4a34_4_k_cu_9a6d80df4cuda3std3__45__cpo5crendE:
	.zero		1
	.type		_ZN34_INTERNAL_614a4a34_4_k_cu_9a6d80df4cuda3std6ranges3__45__cpo4prevE,@object
	.size		_ZN34_INTERNAL_614a4a34_4_k_cu_9a6d80df4cuda3std6ranges3__45__cpo4prevE,(_ZN34_INTERNAL_614a4a34_4_k_cu_9a6d80df4cuda3std6ranges3__45__cpo9iter_moveE - _ZN34_INTERNAL_614a4a34_4_k_cu_9a6d80df4cuda3std6ranges3__45__cpo4prevE)
_ZN34_INTERNAL_614a4a34_4_k_cu_9a6d80df4cuda3std6ranges3__45__cpo4prevE:
	.zero		1
	.type		_ZN34_INTERNAL_614a4a34_4_k_cu_9a6d80df4cuda3std6ranges3__45__cpo9iter_moveE,@object
	.size		_ZN34_INTERNAL_614a4a34_4_k_cu_9a6d80df4cuda3std6ranges3__45__cpo9iter_moveE,(_ZN34_INTERNAL_614a4a34_4_k_cu_9a6d80df6thrust24THRUST_300001_SM_1000_NS6system6detail10sequential3seqE - _ZN34_INTERNAL_614a4a34_4_k_cu_9a6d80df4cuda3std6ranges3__45__cpo9iter_moveE)
_ZN34_INTERNAL_614a4a34_4_k_cu_9a6d80df4cuda3std6ranges3__45__cpo9iter_moveE:
	.zero		1
	.type		_ZN34_INTERNAL_614a4a34_4_k_cu_9a6d80df6thrust24THRUST_300001_SM_1000_NS6system6detail10sequential3seqE,@object
	.size		_ZN34_INTERNAL_614a4a34_4_k_cu_9a6d80df6thrust24THRUST_300001_SM_1000_NS6system6detail10sequential3seqE,(_ZN34_INTERNAL_614a4a34_4_k_cu_9a6d80df6thrust24THRUST_300001_SM_1000_NS12placeholders2_9E - _ZN34_INTERNAL_614a4a34_4_k_cu_9a6d80df6thrust24THRUST_300001_SM_1000_NS6system6detail10sequential3seqE)
_ZN34_INTERNAL_614a4a34_4_k_cu_9a6d80df6thrust24THRUST_300001_SM_1000_NS6system6detail10sequential3seqE:
	.zero		1
	.type		_ZN34_INTERNAL_614a4a34_4_k_cu_9a6d80df6thrust24THRUST_300001_SM_1000_NS12placeholders2_9E,@object
	.size		_ZN34_INTERNAL_614a4a34_4_k_cu_9a6d80df6thrust24THRUST_300001_SM_1000_NS12placeholders2_9E,(_ZN34_INTERNAL_614a4a34_4_k_cu_9a6d80df4cuda3std3__419piecewise_constructE - _ZN34_INTERNAL_614a4a34_4_k_cu_9a6d80df6thrust24THRUST_300001_SM_1000_NS12placeholders2_9E)
_ZN34_INTERNAL_614a4a34_4_k_cu_9a6d80df6thrust24THRUST_300001_SM_1000_NS12placeholders2_9E:
	.zero		1
	.type		_ZN34_INTERNAL_614a4a34_4_k_cu_9a6d80df4cuda3std3__419piecewise_constructE,@object
	.size		_ZN34_INTERNAL_614a4a34_4_k_cu_9a6d80df4cuda3std3__419piecewise_constructE,(_ZN34_INTERNAL_614a4a34_4_k_cu_9a6d80df4cuda3std6ranges3__45__cpo5cdataE - _ZN34_INTERNAL_614a4a34_4_k_cu_9a6d80df4cuda3std3__419piecewise_constructE)
_ZN34_INTERNAL_614a4a34_4_k_cu_9a6d80df4cuda3std3__419piecewise_constructE:
	.zero		1
	.type		_ZN34_INTERNAL_614a4a34_4_k_cu_9a6d80df4cuda3std6ranges3__45__cpo5cdataE,@object
	.size		_ZN34_INTERNAL_614a4a34_4_k_cu_9a6d80df4cuda3std6ranges3__45__cpo5cdataE,(_ZN34_INTERNAL_614a4a34_4_k_cu_9a6d80df6thrust24THRUST_300001_SM_1000_NS12placeholders2_1E - _ZN34_INTERNAL_614a4a34_4_k_cu_9a6d80df4cuda3std6ranges3__45__cpo5cdataE)
_ZN34_INTERNAL_614a4a34_4_k_cu_9a6d80df4cuda3std6ranges3__45__cpo5cdataE:
	.zero		1
	.type		_ZN34_INTERNAL_614a4a34_4_k_cu_9a6d80df6thrust24THRUST_300001_SM_1000_NS12placeholders2_1E,@object
	.size		_ZN34_INTERNAL_614a4a34_4_k_cu_9a6d80df6thrust24THRUST_300001_SM_1000_NS12placeholders2_1E,(_ZN34_INTERNAL_614a4a34_4_k_cu_9a6d80df4cuda3std3__45__cpo3endE - _ZN34_INTERNAL_614a4a34_4_k_cu_9a6d80df6thrust24THRUST_300001_SM_1000_NS12placeholders2_1E)
_ZN34_INTERNAL_614a4a34_4_k_cu_9a6d80df6thrust24THRUST_300001_SM_1000_NS12placeholders2_1E:
	.zero		1
	.type		_ZN34_INTERNAL_614a4a34_4_k_cu_9a6d80df4cuda3std3__45__cpo3endE,@object
	.size		_ZN34_INTERNAL_614a4a34_4_k_cu_9a6d80df4cuda3std3__45__cpo3endE,(_ZN34_INTERNAL_614a4a34_4_k_cu_9a6d80df4cuda3std6ranges3__45__cpo3endE - _ZN34_INTERNAL_614a4a34_4_k_cu_9a6d80df4cuda3std3__45__cpo3endE)
_ZN34_INTERNAL_614a4a34_4_k_cu_9a6d80df4cuda3std3__45__cpo3endE:
	.zero		1
	.type		_ZN34_INTERNAL_614a4a34_4_k_cu_9a6d80df4cuda3std6ranges3__45__cpo3endE,@object
	.size		_ZN34_INTERNAL_614a4a34_4_k_cu_9a6d80df4cuda3std6ranges3__45__cpo3endE,(_ZN34_INTERNAL_614a4a34_4_k_cu_9a6d80df6thrust24THRUST_300001_SM_1000_NS12placeholders2_5E - _ZN34_INTERNAL_614a4a34_4_k_cu_9a6d80df4cuda3std6ranges3__45__cpo3endE)
_ZN34_INTERNAL_614a4a34_4_k_cu_9a6d80df4cuda3std6ranges3__45__cpo3endE:
	.zero		1
	.type		_ZN34_INTERNAL_614a4a34_4_k_cu_9a6d80df6thrust24THRUST_300001_SM_1000_NS12placeholders2_5E,@object
	.size		_ZN34_INTERNAL_614a4a34_4_k_cu_9a6d80df6thrust24THRUST_300001_SM_1000_NS12placeholders2_5E,(_ZN34_INTERNAL_614a4a34_4_k_cu_9a6d80df4cuda3std3__45__cpo4rendE - _ZN34_INTERNAL_614a4a34_4_k_cu_9a6d80df6thrust24THRUST_300001_SM_1000_NS12placeholders2_5E)
_ZN34_INTERNAL_614a4a34_4_k_cu_9a6d80df6thrust24THRUST_300001_SM_1000_NS12placeholders2_5E:
	.zero		1
	.type		_ZN34_INTERNAL_614a4a34_4_k_cu_9a6d80df4cuda3std3__45__cpo4rendE,@object
	.size		_ZN34_INTERNAL_614a4a34_4_k_cu_9a6d80df4cuda3std3__45__cpo4rendE,(_ZN34_INTERNAL_614a4a34_4_k_cu_9a6d80df4cuda3std6ranges3__45__cpo9iter_swapE - _ZN34_INTERNAL_614a4a34_4_k_cu_9a6d80df4cuda3std3__45__cpo4rendE)
_ZN34_INTERNAL_614a4a34_4_k_cu_9a6d80df4cuda3std3__45__cpo4rendE:
	.zero		1
	.type		_ZN34_INTERNAL_614a4a34_4_k_cu_9a6d80df4cuda3std6ranges3__45__cpo9iter_swapE,@object
	.size		_ZN34_INTERNAL_614a4a34_4_k_cu_9a6d80df4cuda3std6ranges3__45__cpo9iter_swapE,(_ZN34_INTERNAL_614a4a34_4_k_cu_9a6d80df4cuda3std3__48unexpectE - _ZN34_INTERNAL_614a4a34_4_k_cu_9a6d80df4cuda3std6ranges3__45__cpo9iter_swapE)
_ZN34_INTERNAL_614a4a34_4_k_cu_9a6d80df4cuda3std6ranges3__45__cpo9iter_swapE:
	.zero		1
	.type		_ZN34_INTERNAL_614a4a34_4_k_cu_9a6d80df4cuda3std3__48unexpectE,@object
	.size		_ZN34_INTERNAL_614a4a34_4_k_cu_9a6d80df4cuda3std3__48unexpectE,(_ZN34_INTERNAL_614a4a34_4_k_cu_9a6d80df6thrust24THRUST_300001_SM_1000_NS8cuda_cub3parE - _ZN34_INTERNAL_614a4a34_4_k_cu_9a6d80df4cuda3std3__48unexpectE)
_ZN34_INTERNAL_614a4a34_4_k_cu_9a6d80df4cuda3std3__48unexpectE:
	.zero		1
	.type		_ZN34_INTERNAL_614a4a34_4_k_cu_9a6d80df6thrust24THRUST_300001_SM_1000_NS8cuda_cub3parE,@object
	.size		_ZN34_INTERNAL_614a4a34_4_k_cu_9a6d80df6thrust24THRUST_300001_SM_1000_NS8cuda_cub3parE,(.L_30 - _ZN34_INTERNAL_614a4a34_4_k_cu_9a6d80df6thrust24THRUST_300001_SM_1000_NS8cuda_cub3parE)
_ZN34_INTERNAL_614a4a34_4_k_cu_9a6d80df6thrust24THRUST_300001_SM_1000_NS8cuda_cub3parE:
	.zero		1
.L_30:


//--------------------- .nv.shared._Z16update_hg_kernelPdP7double2S1_PiS2_iiiiiiiii --------------------------
	.section	.nv.shared._Z16update_hg_kernelPdP7double2S1_PiS2_iiiiiiiii,"aw",@nobits
	.sectionflags	@""
	.align	8
.nv.shared._Z16update_hg_kernelPdP7double2S1_PiS2_iiiiiiiii:
	.zero		1536


//--------------------- .nv.constant0._ZN3cub18CUB_300001_SM_10006detail11EmptyKernelIvEEvv --------------------------
	.section	.nv.constant0._ZN3cub18CUB_300001_SM_10006detail11EmptyKernelIvEEvv,"a",@progbits
	.sectionflags	@""
	.align	4
.nv.constant0._ZN3cub18CUB_300001_SM_10006detail11EmptyKernelIvEEvv:
	.zero		896


//--------------------- .nv.constant0._Z16update_hg_kernelPdP7double2S1_PiS2_iiiiiiiii --------------------------
	.section	.nv.constant0._Z16update_hg_kernelPdP7double2S1_PiS2_iiiiiiiii,"a",@progbits
	.sectionflags	@""
	.align	4
.nv.constant0._Z16update_hg_kernelPdP7double2S1_PiS2_iiiiiiiii:
	.zero		972


//--------------------- SYMBOLS --------------------------

	.type		.nv.reservedSmem.offset0,@object
	.size		.nv.reservedSmem.offset0,0x4
	.type		.nv.reservedSmem.cap,@object
	.size		.nv.reservedSmem.cap,0x4
